//
// Generated by NVIDIA NVVM Compiler
//
// Compiler Build ID: CL-36424714
// Cuda compilation tools, release 13.0, V13.0.88
// Based on NVVM 20.0.0
//

.version 9.0
.target sm_100
.address_size 64

	// .globl	_Z16randomWalkKernelPfS_S_iii
.global .align 4 .b8 precalc_xorwow_matrix[102400];
.global .align 4 .b8 precalc_xorwow_offset_matrix[102400];
.global .align 4 .b8 mrg32k3aM1[2304];
.global .align 4 .b8 mrg32k3aM2[2304];
.global .align 4 .b8 mrg32k3aM1SubSeq[2016];
.global .align 4 .b8 mrg32k3aM2SubSeq[2016];
.global .align 4 .b8 mrg32k3aM1Seq[2304];
.global .align 4 .b8 mrg32k3aM2Seq[2304];
.const .align 8 .b8 __cr_lgamma_table[72];

.visible .entry _Z16randomWalkKernelPfS_S_iii(
	.param .u64 .ptr .align 1 _Z16randomWalkKernelPfS_S_iii_param_0,
	.param .u64 .ptr .align 1 _Z16randomWalkKernelPfS_S_iii_param_1,
	.param .u64 .ptr .align 1 _Z16randomWalkKernelPfS_S_iii_param_2,
	.param .u32 _Z16randomWalkKernelPfS_S_iii_param_3,
	.param .u32 _Z16randomWalkKernelPfS_S_iii_param_4,
	.param .u32 _Z16randomWalkKernelPfS_S_iii_param_5
)
{
	.local .align 8 .b8 	__local_depot0[48];
	.reg .b64 	%SP;
	.reg .b64 	%SPL;
	.reg .pred 	%p<95>;
	.reg .b32 	%r<1332>;
	.reg .b32 	%f<61>;
	.reg .b64 	%rd<36>;

	mov.u64 	%SPL, __local_depot0;
	ld.param.u64 	%rd13, [_Z16randomWalkKernelPfS_S_iii_param_1];
	ld.param.u32 	%r588, [_Z16randomWalkKernelPfS_S_iii_param_3];
	ld.param.u32 	%r589, [_Z16randomWalkKernelPfS_S_iii_param_4];
	ld.param.u32 	%r590, [_Z16randomWalkKernelPfS_S_iii_param_5];
	add.u64 	%rd1, %SPL, 0;
	mov.u32 	%r591, %ctaid.x;
	mov.u32 	%r592, %ntid.x;
	mov.u32 	%r593, %tid.x;
	mad.lo.s32 	%r594, %r591, %r592, %r593;
	cvt.s64.s32 	%rd2, %r594;
	xor.b32  	%r595, %r590, -1429050551;
	mul.lo.s32 	%r1, %r595, 1099087573;
	setp.gt.s32 	%p1, %r590, -1;
	selp.b32 	%r2, -644748465, -1947113066, %p1;
	add.s32 	%r596, %r2, %r1;
	add.s32 	%r1319, %r596, 6615241;
	add.s32 	%r1042, %r1, 123456789;
	st.local.v2.u32 	[%rd1], {%r1319, %r1042};
	xor.b32  	%r1041, %r1, 362436069;
	add.s32 	%r1040, %r2, 521288629;
	st.local.v2.u32 	[%rd1+8], {%r1041, %r1040};
	xor.b32  	%r1039, %r2, 88675123;
	add.s32 	%r1038, %r1, 5783321;
	st.local.v2.u32 	[%rd1+16], {%r1039, %r1038};
	setp.eq.s32 	%p2, %r594, 0;
	@%p2 bra 	$L__BB0_115;
	mov.b32 	%r1025, 0;
	mov.u64 	%rd35, %rd2;
$L__BB0_2:
	mov.u64 	%rd3, %rd35;
	and.b64  	%rd4, %rd3, 3;
	setp.eq.s64 	%p3, %rd4, 0;
	@%p3 bra 	$L__BB0_114;
	mul.wide.u32 	%rd16, %r1025, 3200;
	mov.u64 	%rd17, precalc_xorwow_matrix;
	add.s64 	%rd5, %rd17, %rd16;
	mov.b32 	%r1038, 0;
	mov.u32 	%r1039, %r1038;
	mov.u32 	%r1040, %r1038;
	mov.u32 	%r1041, %r1038;
	mov.u32 	%r1042, %r1038;
	mov.u32 	%r1031, %r1038;
$L__BB0_4:
	mul.wide.u32 	%rd18, %r1031, 4;
	add.s64 	%rd19, %rd1, %rd18;
	ld.local.u32 	%r21, [%rd19+4];
	shl.b32 	%r22, %r1031, 5;
	mov.b32 	%r1037, 0;
$L__BB0_5:
	.pragma "nounroll";
	shr.u32 	%r600, %r21, %r1037;
	and.b32  	%r601, %r600, 1;
	setp.eq.b32 	%p4, %r601, 1;
	not.pred 	%p5, %p4;
	add.s32 	%r602, %r22, %r1037;
	mul.lo.s32 	%r603, %r602, 5;
	mul.wide.u32 	%rd20, %r603, 4;
	add.s64 	%rd6, %rd5, %rd20;
	@%p5 bra 	$L__BB0_7;
	ld.global.u32 	%r604, [%rd6];
	xor.b32  	%r1042, %r1042, %r604;
	ld.global.u32 	%r605, [%rd6+4];
	xor.b32  	%r1041, %r1041, %r605;
	ld.global.u32 	%r606, [%rd6+8];
	xor.b32  	%r1040, %r1040, %r606;
	ld.global.u32 	%r607, [%rd6+12];
	xor.b32  	%r1039, %r1039, %r607;
	ld.global.u32 	%r608, [%rd6+16];
	xor.b32  	%r1038, %r1038, %r608;
$L__BB0_7:
	and.b32  	%r610, %r600, 2;
	setp.eq.s32 	%p6, %r610, 0;
	@%p6 bra 	$L__BB0_9;
	ld.global.u32 	%r611, [%rd6+20];
	xor.b32  	%r1042, %r1042, %r611;
	ld.global.u32 	%r612, [%rd6+24];
	xor.b32  	%r1041, %r1041, %r612;
	ld.global.u32 	%r613, [%rd6+28];
	xor.b32  	%r1040, %r1040, %r613;
	ld.global.u32 	%r614, [%rd6+32];
	xor.b32  	%r1039, %r1039, %r614;
	ld.global.u32 	%r615, [%rd6+36];
	xor.b32  	%r1038, %r1038, %r615;
$L__BB0_9:
	and.b32  	%r617, %r600, 4;
	setp.eq.s32 	%p7, %r617, 0;
	@%p7 bra 	$L__BB0_11;
	ld.global.u32 	%r618, [%rd6+40];
	xor.b32  	%r1042, %r1042, %r618;
	ld.global.u32 	%r619, [%rd6+44];
	xor.b32  	%r1041, %r1041, %r619;
	ld.global.u32 	%r620, [%rd6+48];
	xor.b32  	%r1040, %r1040, %r620;
	ld.global.u32 	%r621, [%rd6+52];
	xor.b32  	%r1039, %r1039, %r621;
	ld.global.u32 	%r622, [%rd6+56];
	xor.b32  	%r1038, %r1038, %r622;
$L__BB0_11:
	and.b32  	%r624, %r600, 8;
	setp.eq.s32 	%p8, %r624, 0;
	@%p8 bra 	$L__BB0_13;
	ld.global.u32 	%r625, [%rd6+60];
	xor.b32  	%r1042, %r1042, %r625;
	ld.global.u32 	%r626, [%rd6+64];
	xor.b32  	%r1041, %r1041, %r626;
	ld.global.u32 	%r627, [%rd6+68];
	xor.b32  	%r1040, %r1040, %r627;
	ld.global.u32 	%r628, [%rd6+72];
	xor.b32  	%r1039, %r1039, %r628;
	ld.global.u32 	%r629, [%rd6+76];
	xor.b32  	%r1038, %r1038, %r629;
$L__BB0_13:
	and.b32  	%r631, %r600, 16;
	setp.eq.s32 	%p9, %r631, 0;
	@%p9 bra 	$L__BB0_15;
	ld.global.u32 	%r632, [%rd6+80];
	xor.b32  	%r1042, %r1042, %r632;
	ld.global.u32 	%r633, [%rd6+84];
	xor.b32  	%r1041, %r1041, %r633;
	ld.global.u32 	%r634, [%rd6+88];
	xor.b32  	%r1040, %r1040, %r634;
	ld.global.u32 	%r635, [%rd6+92];
	xor.b32  	%r1039, %r1039, %r635;
	ld.global.u32 	%r636, [%rd6+96];
	xor.b32  	%r1038, %r1038, %r636;
$L__BB0_15:
	and.b32  	%r638, %r600, 32;
	setp.eq.s32 	%p10, %r638, 0;
	@%p10 bra 	$L__BB0_17;
	ld.global.u32 	%r639, [%rd6+100];
	xor.b32  	%r1042, %r1042, %r639;
	ld.global.u32 	%r640, [%rd6+104];
	xor.b32  	%r1041, %r1041, %r640;
	ld.global.u32 	%r641, [%rd6+108];
	xor.b32  	%r1040, %r1040, %r641;
	ld.global.u32 	%r642, [%rd6+112];
	xor.b32  	%r1039, %r1039, %r642;
	ld.global.u32 	%r643, [%rd6+116];
	xor.b32  	%r1038, %r1038, %r643;
$L__BB0_17:
	and.b32  	%r645, %r600, 64;
	setp.eq.s32 	%p11, %r645, 0;
	@%p11 bra 	$L__BB0_19;
	ld.global.u32 	%r646, [%rd6+120];
	xor.b32  	%r1042, %r1042, %r646;
	ld.global.u32 	%r647, [%rd6+124];
	xor.b32  	%r1041, %r1041, %r647;
	ld.global.u32 	%r648, [%rd6+128];
	xor.b32  	%r1040, %r1040, %r648;
	ld.global.u32 	%r649, [%rd6+132];
	xor.b32  	%r1039, %r1039, %r649;
	ld.global.u32 	%r650, [%rd6+136];
	xor.b32  	%r1038, %r1038, %r650;
$L__BB0_19:
	and.b32  	%r652, %r600, 128;
	setp.eq.s32 	%p12, %r652, 0;
	@%p12 bra 	$L__BB0_21;
	ld.global.u32 	%r653, [%rd6+140];
	xor.b32  	%r1042, %r1042, %r653;
	ld.global.u32 	%r654, [%rd6+144];
	xor.b32  	%r1041, %r1041, %r654;
	ld.global.u32 	%r655, [%rd6+148];
	xor.b32  	%r1040, %r1040, %r655;
	ld.global.u32 	%r656, [%rd6+152];
	xor.b32  	%r1039, %r1039, %r656;
	ld.global.u32 	%r657, [%rd6+156];
	xor.b32  	%r1038, %r1038, %r657;
$L__BB0_21:
	and.b32  	%r659, %r600, 256;
	setp.eq.s32 	%p13, %r659, 0;
	@%p13 bra 	$L__BB0_23;
	ld.global.u32 	%r660, [%rd6+160];
	xor.b32  	%r1042, %r1042, %r660;
	ld.global.u32 	%r661, [%rd6+164];
	xor.b32  	%r1041, %r1041, %r661;
	ld.global.u32 	%r662, [%rd6+168];
	xor.b32  	%r1040, %r1040, %r662;
	ld.global.u32 	%r663, [%rd6+172];
	xor.b32  	%r1039, %r1039, %r663;
	ld.global.u32 	%r664, [%rd6+176];
	xor.b32  	%r1038, %r1038, %r664;
$L__BB0_23:
	and.b32  	%r666, %r600, 512;
	setp.eq.s32 	%p14, %r666, 0;
	@%p14 bra 	$L__BB0_25;
	ld.global.u32 	%r667, [%rd6+180];
	xor.b32  	%r1042, %r1042, %r667;
	ld.global.u32 	%r668, [%rd6+184];
	xor.b32  	%r1041, %r1041, %r668;
	ld.global.u32 	%r669, [%rd6+188];
	xor.b32  	%r1040, %r1040, %r669;
	ld.global.u32 	%r670, [%rd6+192];
	xor.b32  	%r1039, %r1039, %r670;
	ld.global.u32 	%r671, [%rd6+196];
	xor.b32  	%r1038, %r1038, %r671;
$L__BB0_25:
	and.b32  	%r673, %r600, 1024;
	setp.eq.s32 	%p15, %r673, 0;
	@%p15 bra 	$L__BB0_27;
	ld.global.u32 	%r674, [%rd6+200];
	xor.b32  	%r1042, %r1042, %r674;
	ld.global.u32 	%r675, [%rd6+204];
	xor.b32  	%r1041, %r1041, %r675;
	ld.global.u32 	%r676, [%rd6+208];
	xor.b32  	%r1040, %r1040, %r676;
	ld.global.u32 	%r677, [%rd6+212];
	xor.b32  	%r1039, %r1039, %r677;
	ld.global.u32 	%r678, [%rd6+216];
	xor.b32  	%r1038, %r1038, %r678;
$L__BB0_27:
	and.b32  	%r680, %r600, 2048;
	setp.eq.s32 	%p16, %r680, 0;
	@%p16 bra 	$L__BB0_29;
	ld.global.u32 	%r681, [%rd6+220];
	xor.b32  	%r1042, %r1042, %r681;
	ld.global.u32 	%r682, [%rd6+224];
	xor.b32  	%r1041, %r1041, %r682;
	ld.global.u32 	%r683, [%rd6+228];
	xor.b32  	%r1040, %r1040, %r683;
	ld.global.u32 	%r684, [%rd6+232];
	xor.b32  	%r1039, %r1039, %r684;
	ld.global.u32 	%r685, [%rd6+236];
	xor.b32  	%r1038, %r1038, %r685;
$L__BB0_29:
	and.b32  	%r687, %r600, 4096;
	setp.eq.s32 	%p17, %r687, 0;
	@%p17 bra 	$L__BB0_31;
	ld.global.u32 	%r688, [%rd6+240];
	xor.b32  	%r1042, %r1042, %r688;
	ld.global.u32 	%r689, [%rd6+244];
	xor.b32  	%r1041, %r1041, %r689;
	ld.global.u32 	%r690, [%rd6+248];
	xor.b32  	%r1040, %r1040, %r690;
	ld.global.u32 	%r691, [%rd6+252];
	xor.b32  	%r1039, %r1039, %r691;
	ld.global.u32 	%r692, [%rd6+256];
	xor.b32  	%r1038, %r1038, %r692;
$L__BB0_31:
	and.b32  	%r694, %r600, 8192;
	setp.eq.s32 	%p18, %r694, 0;
	@%p18 bra 	$L__BB0_33;
	ld.global.u32 	%r695, [%rd6+260];
	xor.b32  	%r1042, %r1042, %r695;
	ld.global.u32 	%r696, [%rd6+264];
	xor.b32  	%r1041, %r1041, %r696;
	ld.global.u32 	%r697, [%rd6+268];
	xor.b32  	%r1040, %r1040, %r697;
	ld.global.u32 	%r698, [%rd6+272];
	xor.b32  	%r1039, %r1039, %r698;
	ld.global.u32 	%r699, [%rd6+276];
	xor.b32  	%r1038, %r1038, %r699;
$L__BB0_33:
	and.b32  	%r701, %r600, 16384;
	setp.eq.s32 	%p19, %r701, 0;
	@%p19 bra 	$L__BB0_35;
	ld.global.u32 	%r702, [%rd6+280];
	xor.b32  	%r1042, %r1042, %r702;
	ld.global.u32 	%r703, [%rd6+284];
	xor.b32  	%r1041, %r1041, %r703;
	ld.global.u32 	%r704, [%rd6+288];
	xor.b32  	%r1040, %r1040, %r704;
	ld.global.u32 	%r705, [%rd6+292];
	xor.b32  	%r1039, %r1039, %r705;
	ld.global.u32 	%r706, [%rd6+296];
	xor.b32  	%r1038, %r1038, %r706;
$L__BB0_35:
	and.b32  	%r708, %r600, 32768;
	setp.eq.s32 	%p20, %r708, 0;
	@%p20 bra 	$L__BB0_37;
	ld.global.u32 	%r709, [%rd6+300];
	xor.b32  	%r1042, %r1042, %r709;
	ld.global.u32 	%r710, [%rd6+304];
	xor.b32  	%r1041, %r1041, %r710;
	ld.global.u32 	%r711, [%rd6+308];
	xor.b32  	%r1040, %r1040, %r711;
	ld.global.u32 	%r712, [%rd6+312];
	xor.b32  	%r1039, %r1039, %r712;
	ld.global.u32 	%r713, [%rd6+316];
	xor.b32  	%r1038, %r1038, %r713;
$L__BB0_37:
	add.s32 	%r1037, %r1037, 16;
	setp.ne.s32 	%p21, %r1037, 32;
	@%p21 bra 	$L__BB0_5;
	mad.lo.s32 	%r714, %r1031, -31, %r22;
	add.s32 	%r1031, %r714, 1;
	setp.ne.s32 	%p22, %r1031, 5;
	@%p22 bra 	$L__BB0_4;
	st.local.u32 	[%rd1+4], %r1042;
	st.local.v2.u32 	[%rd1+8], {%r1041, %r1040};
	st.local.v2.u32 	[%rd1+16], {%r1039, %r1038};
	setp.eq.s64 	%p23, %rd4, 1;
	@%p23 bra 	$L__BB0_114;
	mov.b32 	%r1038, 0;
	mov.u32 	%r1039, %r1038;
	mov.u32 	%r1040, %r1038;
	mov.u32 	%r1041, %r1038;
	mov.u32 	%r1042, %r1038;
	mov.u32 	%r1123, %r1038;
$L__BB0_41:
	mul.wide.u32 	%rd21, %r1123, 4;
	add.s64 	%rd22, %rd1, %rd21;
	ld.local.u32 	%r197, [%rd22+4];
	shl.b32 	%r198, %r1123, 5;
	mov.b32 	%r1129, 0;
$L__BB0_42:
	.pragma "nounroll";
	shr.u32 	%r717, %r197, %r1129;
	and.b32  	%r718, %r717, 1;
	setp.eq.b32 	%p24, %r718, 1;
	not.pred 	%p25, %p24;
	add.s32 	%r719, %r198, %r1129;
	mul.lo.s32 	%r720, %r719, 5;
	mul.wide.u32 	%rd23, %r720, 4;
	add.s64 	%rd7, %rd5, %rd23;
	@%p25 bra 	$L__BB0_44;
	ld.global.u32 	%r721, [%rd7];
	xor.b32  	%r1042, %r1042, %r721;
	ld.global.u32 	%r722, [%rd7+4];
	xor.b32  	%r1041, %r1041, %r722;
	ld.global.u32 	%r723, [%rd7+8];
	xor.b32  	%r1040, %r1040, %r723;
	ld.global.u32 	%r724, [%rd7+12];
	xor.b32  	%r1039, %r1039, %r724;
	ld.global.u32 	%r725, [%rd7+16];
	xor.b32  	%r1038, %r1038, %r725;
$L__BB0_44:
	and.b32  	%r727, %r717, 2;
	setp.eq.s32 	%p26, %r727, 0;
	@%p26 bra 	$L__BB0_46;
	ld.global.u32 	%r728, [%rd7+20];
	xor.b32  	%r1042, %r1042, %r728;
	ld.global.u32 	%r729, [%rd7+24];
	xor.b32  	%r1041, %r1041, %r729;
	ld.global.u32 	%r730, [%rd7+28];
	xor.b32  	%r1040, %r1040, %r730;
	ld.global.u32 	%r731, [%rd7+32];
	xor.b32  	%r1039, %r1039, %r731;
	ld.global.u32 	%r732, [%rd7+36];
	xor.b32  	%r1038, %r1038, %r732;
$L__BB0_46:
	and.b32  	%r734, %r717, 4;
	setp.eq.s32 	%p27, %r734, 0;
	@%p27 bra 	$L__BB0_48;
	ld.global.u32 	%r735, [%rd7+40];
	xor.b32  	%r1042, %r1042, %r735;
	ld.global.u32 	%r736, [%rd7+44];
	xor.b32  	%r1041, %r1041, %r736;
	ld.global.u32 	%r737, [%rd7+48];
	xor.b32  	%r1040, %r1040, %r737;
	ld.global.u32 	%r738, [%rd7+52];
	xor.b32  	%r1039, %r1039, %r738;
	ld.global.u32 	%r739, [%rd7+56];
	xor.b32  	%r1038, %r1038, %r739;
$L__BB0_48:
	and.b32  	%r741, %r717, 8;
	setp.eq.s32 	%p28, %r741, 0;
	@%p28 bra 	$L__BB0_50;
	ld.global.u32 	%r742, [%rd7+60];
	xor.b32  	%r1042, %r1042, %r742;
	ld.global.u32 	%r743, [%rd7+64];
	xor.b32  	%r1041, %r1041, %r743;
	ld.global.u32 	%r744, [%rd7+68];
	xor.b32  	%r1040, %r1040, %r744;
	ld.global.u32 	%r745, [%rd7+72];
	xor.b32  	%r1039, %r1039, %r745;
	ld.global.u32 	%r746, [%rd7+76];
	xor.b32  	%r1038, %r1038, %r746;
$L__BB0_50:
	and.b32  	%r748, %r717, 16;
	setp.eq.s32 	%p29, %r748, 0;
	@%p29 bra 	$L__BB0_52;
	ld.global.u32 	%r749, [%rd7+80];
	xor.b32  	%r1042, %r1042, %r749;
	ld.global.u32 	%r750, [%rd7+84];
	xor.b32  	%r1041, %r1041, %r750;
	ld.global.u32 	%r751, [%rd7+88];
	xor.b32  	%r1040, %r1040, %r751;
	ld.global.u32 	%r752, [%rd7+92];
	xor.b32  	%r1039, %r1039, %r752;
	ld.global.u32 	%r753, [%rd7+96];
	xor.b32  	%r1038, %r1038, %r753;
$L__BB0_52:
	and.b32  	%r755, %r717, 32;
	setp.eq.s32 	%p30, %r755, 0;
	@%p30 bra 	$L__BB0_54;
	ld.global.u32 	%r756, [%rd7+100];
	xor.b32  	%r1042, %r1042, %r756;
	ld.global.u32 	%r757, [%rd7+104];
	xor.b32  	%r1041, %r1041, %r757;
	ld.global.u32 	%r758, [%rd7+108];
	xor.b32  	%r1040, %r1040, %r758;
	ld.global.u32 	%r759, [%rd7+112];
	xor.b32  	%r1039, %r1039, %r759;
	ld.global.u32 	%r760, [%rd7+116];
	xor.b32  	%r1038, %r1038, %r760;
$L__BB0_54:
	and.b32  	%r762, %r717, 64;
	setp.eq.s32 	%p31, %r762, 0;
	@%p31 bra 	$L__BB0_56;
	ld.global.u32 	%r763, [%rd7+120];
	xor.b32  	%r1042, %r1042, %r763;
	ld.global.u32 	%r764, [%rd7+124];
	xor.b32  	%r1041, %r1041, %r764;
	ld.global.u32 	%r765, [%rd7+128];
	xor.b32  	%r1040, %r1040, %r765;
	ld.global.u32 	%r766, [%rd7+132];
	xor.b32  	%r1039, %r1039, %r766;
	ld.global.u32 	%r767, [%rd7+136];
	xor.b32  	%r1038, %r1038, %r767;
$L__BB0_56:
	and.b32  	%r769, %r717, 128;
	setp.eq.s32 	%p32, %r769, 0;
	@%p32 bra 	$L__BB0_58;
	ld.global.u32 	%r770, [%rd7+140];
	xor.b32  	%r1042, %r1042, %r770;
	ld.global.u32 	%r771, [%rd7+144];
	xor.b32  	%r1041, %r1041, %r771;
	ld.global.u32 	%r772, [%rd7+148];
	xor.b32  	%r1040, %r1040, %r772;
	ld.global.u32 	%r773, [%rd7+152];
	xor.b32  	%r1039, %r1039, %r773;
	ld.global.u32 	%r774, [%rd7+156];
	xor.b32  	%r1038, %r1038, %r774;
$L__BB0_58:
	and.b32  	%r776, %r717, 256;
	setp.eq.s32 	%p33, %r776, 0;
	@%p33 bra 	$L__BB0_60;
	ld.global.u32 	%r777, [%rd7+160];
	xor.b32  	%r1042, %r1042, %r777;
	ld.global.u32 	%r778, [%rd7+164];
	xor.b32  	%r1041, %r1041, %r778;
	ld.global.u32 	%r779, [%rd7+168];
	xor.b32  	%r1040, %r1040, %r779;
	ld.global.u32 	%r780, [%rd7+172];
	xor.b32  	%r1039, %r1039, %r780;
	ld.global.u32 	%r781, [%rd7+176];
	xor.b32  	%r1038, %r1038, %r781;
$L__BB0_60:
	and.b32  	%r783, %r717, 512;
	setp.eq.s32 	%p34, %r783, 0;
	@%p34 bra 	$L__BB0_62;
	ld.global.u32 	%r784, [%rd7+180];
	xor.b32  	%r1042, %r1042, %r784;
	ld.global.u32 	%r785, [%rd7+184];
	xor.b32  	%r1041, %r1041, %r785;
	ld.global.u32 	%r786, [%rd7+188];
	xor.b32  	%r1040, %r1040, %r786;
	ld.global.u32 	%r787, [%rd7+192];
	xor.b32  	%r1039, %r1039, %r787;
	ld.global.u32 	%r788, [%rd7+196];
	xor.b32  	%r1038, %r1038, %r788;
$L__BB0_62:
	and.b32  	%r790, %r717, 1024;
	setp.eq.s32 	%p35, %r790, 0;
	@%p35 bra 	$L__BB0_64;
	ld.global.u32 	%r791, [%rd7+200];
	xor.b32  	%r1042, %r1042, %r791;
	ld.global.u32 	%r792, [%rd7+204];
	xor.b32  	%r1041, %r1041, %r792;
	ld.global.u32 	%r793, [%rd7+208];
	xor.b32  	%r1040, %r1040, %r793;
	ld.global.u32 	%r794, [%rd7+212];
	xor.b32  	%r1039, %r1039, %r794;
	ld.global.u32 	%r795, [%rd7+216];
	xor.b32  	%r1038, %r1038, %r795;
$L__BB0_64:
	and.b32  	%r797, %r717, 2048;
	setp.eq.s32 	%p36, %r797, 0;
	@%p36 bra 	$L__BB0_66;
	ld.global.u32 	%r798, [%rd7+220];
	xor.b32  	%r1042, %r1042, %r798;
	ld.global.u32 	%r799, [%rd7+224];
	xor.b32  	%r1041, %r1041, %r799;
	ld.global.u32 	%r800, [%rd7+228];
	xor.b32  	%r1040, %r1040, %r800;
	ld.global.u32 	%r801, [%rd7+232];
	xor.b32  	%r1039, %r1039, %r801;
	ld.global.u32 	%r802, [%rd7+236];
	xor.b32  	%r1038, %r1038, %r802;
$L__BB0_66:
	and.b32  	%r804, %r717, 4096;
	setp.eq.s32 	%p37, %r804, 0;
	@%p37 bra 	$L__BB0_68;
	ld.global.u32 	%r805, [%rd7+240];
	xor.b32  	%r1042, %r1042, %r805;
	ld.global.u32 	%r806, [%rd7+244];
	xor.b32  	%r1041, %r1041, %r806;
	ld.global.u32 	%r807, [%rd7+248];
	xor.b32  	%r1040, %r1040, %r807;
	ld.global.u32 	%r808, [%rd7+252];
	xor.b32  	%r1039, %r1039, %r808;
	ld.global.u32 	%r809, [%rd7+256];
	xor.b32  	%r1038, %r1038, %r809;
$L__BB0_68:
	and.b32  	%r811, %r717, 8192;
	setp.eq.s32 	%p38, %r811, 0;
	@%p38 bra 	$L__BB0_70;
	ld.global.u32 	%r812, [%rd7+260];
	xor.b32  	%r1042, %r1042, %r812;
	ld.global.u32 	%r813, [%rd7+264];
	xor.b32  	%r1041, %r1041, %r813;
	ld.global.u32 	%r814, [%rd7+268];
	xor.b32  	%r1040, %r1040, %r814;
	ld.global.u32 	%r815, [%rd7+272];
	xor.b32  	%r1039, %r1039, %r815;
	ld.global.u32 	%r816, [%rd7+276];
	xor.b32  	%r1038, %r1038, %r816;
$L__BB0_70:
	and.b32  	%r818, %r717, 16384;
	setp.eq.s32 	%p39, %r818, 0;
	@%p39 bra 	$L__BB0_72;
	ld.global.u32 	%r819, [%rd7+280];
	xor.b32  	%r1042, %r1042, %r819;
	ld.global.u32 	%r820, [%rd7+284];
	xor.b32  	%r1041, %r1041, %r820;
	ld.global.u32 	%r821, [%rd7+288];
	xor.b32  	%r1040, %r1040, %r821;
	ld.global.u32 	%r822, [%rd7+292];
	xor.b32  	%r1039, %r1039, %r822;
	ld.global.u32 	%r823, [%rd7+296];
	xor.b32  	%r1038, %r1038, %r823;
$L__BB0_72:
	and.b32  	%r825, %r717, 32768;
	setp.eq.s32 	%p40, %r825, 0;
	@%p40 bra 	$L__BB0_74;
	ld.global.u32 	%r826, [%rd7+300];
	xor.b32  	%r1042, %r1042, %r826;
	ld.global.u32 	%r827, [%rd7+304];
	xor.b32  	%r1041, %r1041, %r827;
	ld.global.u32 	%r828, [%rd7+308];
	xor.b32  	%r1040, %r1040, %r828;
	ld.global.u32 	%r829, [%rd7+312];
	xor.b32  	%r1039, %r1039, %r829;
	ld.global.u32 	%r830, [%rd7+316];
	xor.b32  	%r1038, %r1038, %r830;
$L__BB0_74:
	add.s32 	%r1129, %r1129, 16;
	setp.ne.s32 	%p41, %r1129, 32;
	@%p41 bra 	$L__BB0_42;
	mad.lo.s32 	%r831, %r1123, -31, %r198;
	add.s32 	%r1123, %r831, 1;
	setp.ne.s32 	%p42, %r1123, 5;
	@%p42 bra 	$L__BB0_41;
	st.local.u32 	[%rd1+4], %r1042;
	st.local.v2.u32 	[%rd1+8], {%r1041, %r1040};
	st.local.v2.u32 	[%rd1+16], {%r1039, %r1038};
	setp.ne.s64 	%p43, %rd4, 3;
	@%p43 bra 	$L__BB0_114;
	mov.b32 	%r1038, 0;
	mov.u32 	%r1039, %r1038;
	mov.u32 	%r1040, %r1038;
	mov.u32 	%r1041, %r1038;
	mov.u32 	%r1042, %r1038;
	mov.u32 	%r1215, %r1038;
$L__BB0_78:
	mul.wide.u32 	%rd24, %r1215, 4;
	add.s64 	%rd25, %rd1, %rd24;
	ld.local.u32 	%r373, [%rd25+4];
	shl.b32 	%r374, %r1215, 5;
	mov.b32 	%r1221, 0;
$L__BB0_79:
	.pragma "nounroll";
	shr.u32 	%r834, %r373, %r1221;
	and.b32  	%r835, %r834, 1;
	setp.eq.b32 	%p44, %r835, 1;
	not.pred 	%p45, %p44;
	add.s32 	%r836, %r374, %r1221;
	mul.lo.s32 	%r837, %r836, 5;
	mul.wide.u32 	%rd26, %r837, 4;
	add.s64 	%rd8, %rd5, %rd26;
	@%p45 bra 	$L__BB0_81;
	ld.global.u32 	%r838, [%rd8];
	xor.b32  	%r1042, %r1042, %r838;
	ld.global.u32 	%r839, [%rd8+4];
	xor.b32  	%r1041, %r1041, %r839;
	ld.global.u32 	%r840, [%rd8+8];
	xor.b32  	%r1040, %r1040, %r840;
	ld.global.u32 	%r841, [%rd8+12];
	xor.b32  	%r1039, %r1039, %r841;
	ld.global.u32 	%r842, [%rd8+16];
	xor.b32  	%r1038, %r1038, %r842;
$L__BB0_81:
	and.b32  	%r844, %r834, 2;
	setp.eq.s32 	%p46, %r844, 0;
	@%p46 bra 	$L__BB0_83;
	ld.global.u32 	%r845, [%rd8+20];
	xor.b32  	%r1042, %r1042, %r845;
	ld.global.u32 	%r846, [%rd8+24];
	xor.b32  	%r1041, %r1041, %r846;
	ld.global.u32 	%r847, [%rd8+28];
	xor.b32  	%r1040, %r1040, %r847;
	ld.global.u32 	%r848, [%rd8+32];
	xor.b32  	%r1039, %r1039, %r848;
	ld.global.u32 	%r849, [%rd8+36];
	xor.b32  	%r1038, %r1038, %r849;
$L__BB0_83:
	and.b32  	%r851, %r834, 4;
	setp.eq.s32 	%p47, %r851, 0;
	@%p47 bra 	$L__BB0_85;
	ld.global.u32 	%r852, [%rd8+40];
	xor.b32  	%r1042, %r1042, %r852;
	ld.global.u32 	%r853, [%rd8+44];
	xor.b32  	%r1041, %r1041, %r853;
	ld.global.u32 	%r854, [%rd8+48];
	xor.b32  	%r1040, %r1040, %r854;
	ld.global.u32 	%r855, [%rd8+52];
	xor.b32  	%r1039, %r1039, %r855;
	ld.global.u32 	%r856, [%rd8+56];
	xor.b32  	%r1038, %r1038, %r856;
$L__BB0_85:
	and.b32  	%r858, %r834, 8;
	setp.eq.s32 	%p48, %r858, 0;
	@%p48 bra 	$L__BB0_87;
	ld.global.u32 	%r859, [%rd8+60];
	xor.b32  	%r1042, %r1042, %r859;
	ld.global.u32 	%r860, [%rd8+64];
	xor.b32  	%r1041, %r1041, %r860;
	ld.global.u32 	%r861, [%rd8+68];
	xor.b32  	%r1040, %r1040, %r861;
	ld.global.u32 	%r862, [%rd8+72];
	xor.b32  	%r1039, %r1039, %r862;
	ld.global.u32 	%r863, [%rd8+76];
	xor.b32  	%r1038, %r1038, %r863;
$L__BB0_87:
	and.b32  	%r865, %r834, 16;
	setp.eq.s32 	%p49, %r865, 0;
	@%p49 bra 	$L__BB0_89;
	ld.global.u32 	%r866, [%rd8+80];
	xor.b32  	%r1042, %r1042, %r866;
	ld.global.u32 	%r867, [%rd8+84];
	xor.b32  	%r1041, %r1041, %r867;
	ld.global.u32 	%r868, [%rd8+88];
	xor.b32  	%r1040, %r1040, %r868;
	ld.global.u32 	%r869, [%rd8+92];
	xor.b32  	%r1039, %r1039, %r869;
	ld.global.u32 	%r870, [%rd8+96];
	xor.b32  	%r1038, %r1038, %r870;
$L__BB0_89:
	and.b32  	%r872, %r834, 32;
	setp.eq.s32 	%p50, %r872, 0;
	@%p50 bra 	$L__BB0_91;
	ld.global.u32 	%r873, [%rd8+100];
	xor.b32  	%r1042, %r1042, %r873;
	ld.global.u32 	%r874, [%rd8+104];
	xor.b32  	%r1041, %r1041, %r874;
	ld.global.u32 	%r875, [%rd8+108];
	xor.b32  	%r1040, %r1040, %r875;
	ld.global.u32 	%r876, [%rd8+112];
	xor.b32  	%r1039, %r1039, %r876;
	ld.global.u32 	%r877, [%rd8+116];
	xor.b32  	%r1038, %r1038, %r877;
$L__BB0_91:
	and.b32  	%r879, %r834, 64;
	setp.eq.s32 	%p51, %r879, 0;
	@%p51 bra 	$L__BB0_93;
	ld.global.u32 	%r880, [%rd8+120];
	xor.b32  	%r1042, %r1042, %r880;
	ld.global.u32 	%r881, [%rd8+124];
	xor.b32  	%r1041, %r1041, %r881;
	ld.global.u32 	%r882, [%rd8+128];
	xor.b32  	%r1040, %r1040, %r882;
	ld.global.u32 	%r883, [%rd8+132];
	xor.b32  	%r1039, %r1039, %r883;
	ld.global.u32 	%r884, [%rd8+136];
	xor.b32  	%r1038, %r1038, %r884;
$L__BB0_93:
	and.b32  	%r886, %r834, 128;
	setp.eq.s32 	%p52, %r886, 0;
	@%p52 bra 	$L__BB0_95;
	ld.global.u32 	%r887, [%rd8+140];
	xor.b32  	%r1042, %r1042, %r887;
	ld.global.u32 	%r888, [%rd8+144];
	xor.b32  	%r1041, %r1041, %r888;
	ld.global.u32 	%r889, [%rd8+148];
	xor.b32  	%r1040, %r1040, %r889;
	ld.global.u32 	%r890, [%rd8+152];
	xor.b32  	%r1039, %r1039, %r890;
	ld.global.u32 	%r891, [%rd8+156];
	xor.b32  	%r1038, %r1038, %r891;
$L__BB0_95:
	and.b32  	%r893, %r834, 256;
	setp.eq.s32 	%p53, %r893, 0;
	@%p53 bra 	$L__BB0_97;
	ld.global.u32 	%r894, [%rd8+160];
	xor.b32  	%r1042, %r1042, %r894;
	ld.global.u32 	%r895, [%rd8+164];
	xor.b32  	%r1041, %r1041, %r895;
	ld.global.u32 	%r896, [%rd8+168];
	xor.b32  	%r1040, %r1040, %r896;
	ld.global.u32 	%r897, [%rd8+172];
	xor.b32  	%r1039, %r1039, %r897;
	ld.global.u32 	%r898, [%rd8+176];
	xor.b32  	%r1038, %r1038, %r898;
$L__BB0_97:
	and.b32  	%r900, %r834, 512;
	setp.eq.s32 	%p54, %r900, 0;
	@%p54 bra 	$L__BB0_99;
	ld.global.u32 	%r901, [%rd8+180];
	xor.b32  	%r1042, %r1042, %r901;
	ld.global.u32 	%r902, [%rd8+184];
	xor.b32  	%r1041, %r1041, %r902;
	ld.global.u32 	%r903, [%rd8+188];
	xor.b32  	%r1040, %r1040, %r903;
	ld.global.u32 	%r904, [%rd8+192];
	xor.b32  	%r1039, %r1039, %r904;
	ld.global.u32 	%r905, [%rd8+196];
	xor.b32  	%r1038, %r1038, %r905;
$L__BB0_99:
	and.b32  	%r907, %r834, 1024;
	setp.eq.s32 	%p55, %r907, 0;
	@%p55 bra 	$L__BB0_101;
	ld.global.u32 	%r908, [%rd8+200];
	xor.b32  	%r1042, %r1042, %r908;
	ld.global.u32 	%r909, [%rd8+204];
	xor.b32  	%r1041, %r1041, %r909;
	ld.global.u32 	%r910, [%rd8+208];
	xor.b32  	%r1040, %r1040, %r910;
	ld.global.u32 	%r911, [%rd8+212];
	xor.b32  	%r1039, %r1039, %r911;
	ld.global.u32 	%r912, [%rd8+216];
	xor.b32  	%r1038, %r1038, %r912;
$L__BB0_101:
	and.b32  	%r914, %r834, 2048;
	setp.eq.s32 	%p56, %r914, 0;
	@%p56 bra 	$L__BB0_103;
	ld.global.u32 	%r915, [%rd8+220];
	xor.b32  	%r1042, %r1042, %r915;
	ld.global.u32 	%r916, [%rd8+224];
	xor.b32  	%r1041, %r1041, %r916;
	ld.global.u32 	%r917, [%rd8+228];
	xor.b32  	%r1040, %r1040, %r917;
	ld.global.u32 	%r918, [%rd8+232];
	xor.b32  	%r1039, %r1039, %r918;
	ld.global.u32 	%r919, [%rd8+236];
	xor.b32  	%r1038, %r1038, %r919;
$L__BB0_103:
	and.b32  	%r921, %r834, 4096;
	setp.eq.s32 	%p57, %r921, 0;
	@%p57 bra 	$L__BB0_105;
	ld.global.u32 	%r922, [%rd8+240];
	xor.b32  	%r1042, %r1042, %r922;
	ld.global.u32 	%r923, [%rd8+244];
	xor.b32  	%r1041, %r1041, %r923;
	ld.global.u32 	%r924, [%rd8+248];
	xor.b32  	%r1040, %r1040, %r924;
	ld.global.u32 	%r925, [%rd8+252];
	xor.b32  	%r1039, %r1039, %r925;
	ld.global.u32 	%r926, [%rd8+256];
	xor.b32  	%r1038, %r1038, %r926;
$L__BB0_105:
	and.b32  	%r928, %r834, 8192;
	setp.eq.s32 	%p58, %r928, 0;
	@%p58 bra 	$L__BB0_107;
	ld.global.u32 	%r929, [%rd8+260];
	xor.b32  	%r1042, %r1042, %r929;
	ld.global.u32 	%r930, [%rd8+264];
	xor.b32  	%r1041, %r1041, %r930;
	ld.global.u32 	%r931, [%rd8+268];
	xor.b32  	%r1040, %r1040, %r931;
	ld.global.u32 	%r932, [%rd8+272];
	xor.b32  	%r1039, %r1039, %r932;
	ld.global.u32 	%r933, [%rd8+276];
	xor.b32  	%r1038, %r1038, %r933;
$L__BB0_107:
	and.b32  	%r935, %r834, 16384;
	setp.eq.s32 	%p59, %r935, 0;
	@%p59 bra 	$L__BB0_109;
	ld.global.u32 	%r936, [%rd8+280];
	xor.b32  	%r1042, %r1042, %r936;
	ld.global.u32 	%r937, [%rd8+284];
	xor.b32  	%r1041, %r1041, %r937;
	ld.global.u32 	%r938, [%rd8+288];
	xor.b32  	%r1040, %r1040, %r938;
	ld.global.u32 	%r939, [%rd8+292];
	xor.b32  	%r1039, %r1039, %r939;
	ld.global.u32 	%r940, [%rd8+296];
	xor.b32  	%r1038, %r1038, %r940;
$L__BB0_109:
	and.b32  	%r942, %r834, 32768;
	setp.eq.s32 	%p60, %r942, 0;
	@%p60 bra 	$L__BB0_111;
	ld.global.u32 	%r943, [%rd8+300];
	xor.b32  	%r1042, %r1042, %r943;
	ld.global.u32 	%r944, [%rd8+304];
	xor.b32  	%r1041, %r1041, %r944;
	ld.global.u32 	%r945, [%rd8+308];
	xor.b32  	%r1040, %r1040, %r945;
	ld.global.u32 	%r946, [%rd8+312];
	xor.b32  	%r1039, %r1039, %r946;
	ld.global.u32 	%r947, [%rd8+316];
	xor.b32  	%r1038, %r1038, %r947;
$L__BB0_111:
	add.s32 	%r1221, %r1221, 16;
	setp.ne.s32 	%p61, %r1221, 32;
	@%p61 bra 	$L__BB0_79;
	mad.lo.s32 	%r948, %r1215, -31, %r374;
	add.s32 	%r1215, %r948, 1;
	setp.ne.s32 	%p62, %r1215, 5;
	@%p62 bra 	$L__BB0_78;
	st.local.u32 	[%rd1+4], %r1042;
	st.local.v2.u32 	[%rd1+8], {%r1041, %r1040};
	st.local.v2.u32 	[%rd1+16], {%r1039, %r1038};
$L__BB0_114:
	shr.u64 	%rd35, %rd3, 2;
	add.s32 	%r1025, %r1025, 1;
	setp.gt.u64 	%p63, %rd3, 3;
	@%p63 bra 	$L__BB0_2;
$L__BB0_115:
	cvt.u32.u64 	%r949, %rd2;
	setp.ge.s32 	%p64, %r949, %r588;
	@%p64 bra 	$L__BB0_169;
	ld.param.u64 	%rd33, [_Z16randomWalkKernelPfS_S_iii_param_0];
	setp.lt.s32 	%p65, %r589, 1;
	cvta.to.global.u64 	%rd27, %rd13;
	shl.b64 	%rd28, %rd2, 2;
	add.s64 	%rd10, %rd27, %rd28;
	cvta.to.global.u64 	%rd29, %rd33;
	add.s64 	%rd11, %rd29, %rd28;
	@%p65 bra 	$L__BB0_168;
	and.b32  	%r554, %r589, 3;
	setp.lt.u32 	%p66, %r589, 4;
	@%p66 bra 	$L__BB0_156;
	add.s32 	%r950, %r2, %r1;
	add.s32 	%r1313, %r950, 8064989;
	and.b32  	%r951, %r589, 2147483644;
	neg.s32 	%r1312, %r951;
$L__BB0_119:
	mov.u32 	%r563, %r1042;
	mov.u32 	%r562, %r1041;
	mov.u32 	%r561, %r1040;
	mov.u32 	%r560, %r1039;
	mov.u32 	%r1042, %r1038;
	mov.u32 	%r1319, %r1313;
	shr.u32 	%r953, %r563, 2;
	xor.b32  	%r954, %r953, %r563;
	shl.b32 	%r955, %r1042, 4;
	shl.b32 	%r956, %r954, 1;
	xor.b32  	%r957, %r956, %r955;
	xor.b32  	%r958, %r957, %r954;
	xor.b32  	%r1041, %r958, %r1042;
	add.s32 	%r959, %r1319, %r1041;
	add.s32 	%r960, %r959, -1087311;
	cvt.rn.f32.u32 	%f1, %r960;
	fma.rn.f32 	%f2, %f1, 0f2F800000, 0f2F000000;
	mul.f32 	%f3, %f2, 0f40800000;
	cvt.rzi.s32.f32 	%r961, %f3;
	shr.s32 	%r962, %r961, 31;
	shr.u32 	%r963, %r962, 30;
	add.s32 	%r964, %r961, %r963;
	and.b32  	%r965, %r964, -4;
	sub.s32 	%r952, %r961, %r965;
	setp.gt.s32 	%p67, %r952, 1;
	@%p67 bra 	$L__BB0_123;
	setp.eq.s32 	%p70, %r952, 0;
	@%p70 bra 	$L__BB0_126;
	setp.eq.s32 	%p71, %r952, 1;
	@%p71 bra 	$L__BB0_122;
	bra.uni 	$L__BB0_128;
$L__BB0_122:
	ld.global.f32 	%f8, [%rd11];
	add.f32 	%f9, %f8, 0fBF800000;
	st.global.f32 	[%rd11], %f9;
	bra.uni 	$L__BB0_128;
$L__BB0_123:
	setp.eq.s32 	%p68, %r952, 2;
	@%p68 bra 	$L__BB0_127;
	setp.eq.s32 	%p69, %r952, 3;
	@%p69 bra 	$L__BB0_125;
	bra.uni 	$L__BB0_128;
$L__BB0_125:
	ld.global.f32 	%f4, [%rd10+4];
	add.f32 	%f5, %f4, 0fBF800000;
	st.global.f32 	[%rd10+4], %f5;
	bra.uni 	$L__BB0_128;
$L__BB0_126:
	ld.global.f32 	%f10, [%rd11];
	add.f32 	%f11, %f10, 0f3F800000;
	st.global.f32 	[%rd11], %f11;
	bra.uni 	$L__BB0_128;
$L__BB0_127:
	ld.global.f32 	%f6, [%rd10+4];
	add.f32 	%f7, %f6, 0f3F800000;
	st.global.f32 	[%rd10+4], %f7;
$L__BB0_128:
	shr.u32 	%r967, %r562, 2;
	xor.b32  	%r968, %r967, %r562;
	shl.b32 	%r969, %r1041, 4;
	shl.b32 	%r970, %r968, 1;
	xor.b32  	%r971, %r970, %r969;
	xor.b32  	%r972, %r971, %r968;
	xor.b32  	%r1040, %r972, %r1041;
	add.s32 	%r973, %r1319, %r1040;
	add.s32 	%r974, %r973, -724874;
	cvt.rn.f32.u32 	%f12, %r974;
	fma.rn.f32 	%f13, %f12, 0f2F800000, 0f2F000000;
	mul.f32 	%f14, %f13, 0f40800000;
	cvt.rzi.s32.f32 	%r975, %f14;
	shr.s32 	%r976, %r975, 31;
	shr.u32 	%r977, %r976, 30;
	add.s32 	%r978, %r975, %r977;
	and.b32  	%r979, %r978, -4;
	sub.s32 	%r966, %r975, %r979;
	setp.gt.s32 	%p72, %r966, 1;
	@%p72 bra 	$L__BB0_132;
	setp.eq.s32 	%p75, %r966, 0;
	@%p75 bra 	$L__BB0_136;
	setp.eq.s32 	%p76, %r966, 1;
	@%p76 bra 	$L__BB0_131;
	bra.uni 	$L__BB0_137;
$L__BB0_131:
	ld.global.f32 	%f19, [%rd11];
	add.f32 	%f20, %f19, 0fBF800000;
	st.global.f32 	[%rd11], %f20;
	bra.uni 	$L__BB0_137;
$L__BB0_132:
	setp.eq.s32 	%p73, %r966, 2;
	@%p73 bra 	$L__BB0_135;
	setp.ne.s32 	%p74, %r966, 3;
	@%p74 bra 	$L__BB0_137;
	ld.global.f32 	%f15, [%rd10+4];
	add.f32 	%f16, %f15, 0fBF800000;
	st.global.f32 	[%rd10+4], %f16;
	bra.uni 	$L__BB0_137;
$L__BB0_135:
	ld.global.f32 	%f17, [%rd10+4];
	add.f32 	%f18, %f17, 0f3F800000;
	st.global.f32 	[%rd10+4], %f18;
	bra.uni 	$L__BB0_137;
$L__BB0_136:
	ld.global.f32 	%f21, [%rd11];
	add.f32 	%f22, %f21, 0f3F800000;
	st.global.f32 	[%rd11], %f22;
$L__BB0_137:
	shr.u32 	%r981, %r561, 2;
	xor.b32  	%r982, %r981, %r561;
	shl.b32 	%r983, %r1040, 4;
	shl.b32 	%r984, %r982, 1;
	xor.b32  	%r985, %r984, %r983;
	xor.b32  	%r986, %r985, %r982;
	xor.b32  	%r1039, %r986, %r1040;
	add.s32 	%r987, %r1319, %r1039;
	add.s32 	%r988, %r987, -362437;
	cvt.rn.f32.u32 	%f23, %r988;
	fma.rn.f32 	%f24, %f23, 0f2F800000, 0f2F000000;
	mul.f32 	%f25, %f24, 0f40800000;
	cvt.rzi.s32.f32 	%r989, %f25;
	shr.s32 	%r990, %r989, 31;
	shr.u32 	%r991, %r990, 30;
	add.s32 	%r992, %r989, %r991;
	and.b32  	%r993, %r992, -4;
	sub.s32 	%r980, %r989, %r993;
	setp.gt.s32 	%p77, %r980, 1;
	@%p77 bra 	$L__BB0_141;
	setp.eq.s32 	%p80, %r980, 0;
	@%p80 bra 	$L__BB0_145;
	setp.eq.s32 	%p81, %r980, 1;
	@%p81 bra 	$L__BB0_140;
	bra.uni 	$L__BB0_146;
$L__BB0_140:
	ld.global.f32 	%f30, [%rd11];
	add.f32 	%f31, %f30, 0fBF800000;
	st.global.f32 	[%rd11], %f31;
	bra.uni 	$L__BB0_146;
$L__BB0_141:
	setp.eq.s32 	%p78, %r980, 2;
	@%p78 bra 	$L__BB0_144;
	setp.ne.s32 	%p79, %r980, 3;
	@%p79 bra 	$L__BB0_146;
	ld.global.f32 	%f26, [%rd10+4];
	add.f32 	%f27, %f26, 0fBF800000;
	st.global.f32 	[%rd10+4], %f27;
	bra.uni 	$L__BB0_146;
$L__BB0_144:
	ld.global.f32 	%f28, [%rd10+4];
	add.f32 	%f29, %f28, 0f3F800000;
	st.global.f32 	[%rd10+4], %f29;
	bra.uni 	$L__BB0_146;
$L__BB0_145:
	ld.global.f32 	%f32, [%rd11];
	add.f32 	%f33, %f32, 0f3F800000;
	st.global.f32 	[%rd11], %f33;
$L__BB0_146:
	shr.u32 	%r995, %r560, 2;
	xor.b32  	%r996, %r995, %r560;
	shl.b32 	%r997, %r1039, 4;
	shl.b32 	%r998, %r996, 1;
	xor.b32  	%r999, %r998, %r997;
	xor.b32  	%r1000, %r999, %r996;
	xor.b32  	%r1038, %r1000, %r1039;
	add.s32 	%r1001, %r1319, %r1038;
	cvt.rn.f32.u32 	%f34, %r1001;
	fma.rn.f32 	%f35, %f34, 0f2F800000, 0f2F000000;
	mul.f32 	%f36, %f35, 0f40800000;
	cvt.rzi.s32.f32 	%r1002, %f36;
	shr.s32 	%r1003, %r1002, 31;
	shr.u32 	%r1004, %r1003, 30;
	add.s32 	%r1005, %r1002, %r1004;
	and.b32  	%r1006, %r1005, -4;
	sub.s32 	%r994, %r1002, %r1006;
	setp.gt.s32 	%p82, %r994, 1;
	@%p82 bra 	$L__BB0_150;
	setp.eq.s32 	%p85, %r994, 0;
	@%p85 bra 	$L__BB0_154;
	setp.eq.s32 	%p86, %r994, 1;
	@%p86 bra 	$L__BB0_149;
	bra.uni 	$L__BB0_155;
$L__BB0_149:
	ld.global.f32 	%f41, [%rd11];
	add.f32 	%f42, %f41, 0fBF800000;
	st.global.f32 	[%rd11], %f42;
	bra.uni 	$L__BB0_155;
$L__BB0_150:
	setp.eq.s32 	%p83, %r994, 2;
	@%p83 bra 	$L__BB0_153;
	setp.ne.s32 	%p84, %r994, 3;
	@%p84 bra 	$L__BB0_155;
	ld.global.f32 	%f37, [%rd10+4];
	add.f32 	%f38, %f37, 0fBF800000;
	st.global.f32 	[%rd10+4], %f38;
	bra.uni 	$L__BB0_155;
$L__BB0_153:
	ld.global.f32 	%f39, [%rd10+4];
	add.f32 	%f40, %f39, 0f3F800000;
	st.global.f32 	[%rd10+4], %f40;
	bra.uni 	$L__BB0_155;
$L__BB0_154:
	ld.global.f32 	%f43, [%rd11];
	add.f32 	%f44, %f43, 0f3F800000;
	st.global.f32 	[%rd11], %f44;
$L__BB0_155:
	add.s32 	%r1313, %r1319, 1449748;
	add.s32 	%r1312, %r1312, 4;
	setp.ne.s32 	%p87, %r1312, 0;
	@%p87 bra 	$L__BB0_119;
$L__BB0_156:
	setp.eq.s32 	%p88, %r554, 0;
	@%p88 bra 	$L__BB0_168;
	add.s32 	%r1326, %r1319, 362437;
	neg.s32 	%r1325, %r554;
$L__BB0_158:
	.pragma "nounroll";
	mov.u32 	%r584, %r1042;
	mov.u32 	%r1042, %r1041;
	mov.u32 	%r1041, %r1040;
	mov.u32 	%r1040, %r1039;
	mov.u32 	%r1039, %r1038;
	shr.u32 	%r1008, %r584, 2;
	xor.b32  	%r1009, %r1008, %r584;
	shl.b32 	%r1010, %r1039, 4;
	shl.b32 	%r1011, %r1009, 1;
	xor.b32  	%r1012, %r1011, %r1010;
	xor.b32  	%r1013, %r1012, %r1009;
	xor.b32  	%r1038, %r1013, %r1039;
	add.s32 	%r1014, %r1326, %r1038;
	cvt.rn.f32.u32 	%f45, %r1014;
	fma.rn.f32 	%f46, %f45, 0f2F800000, 0f2F000000;
	mul.f32 	%f47, %f46, 0f40800000;
	cvt.rzi.s32.f32 	%r1015, %f47;
	shr.s32 	%r1016, %r1015, 31;
	shr.u32 	%r1017, %r1016, 30;
	add.s32 	%r1018, %r1015, %r1017;
	and.b32  	%r1019, %r1018, -4;
	sub.s32 	%r1007, %r1015, %r1019;
	setp.gt.s32 	%p89, %r1007, 1;
	@%p89 bra 	$L__BB0_162;
	setp.eq.s32 	%p92, %r1007, 0;
	@%p92 bra 	$L__BB0_166;
	setp.eq.s32 	%p93, %r1007, 1;
	@%p93 bra 	$L__BB0_161;
	bra.uni 	$L__BB0_167;
$L__BB0_161:
	ld.global.f32 	%f52, [%rd11];
	add.f32 	%f53, %f52, 0fBF800000;
	st.global.f32 	[%rd11], %f53;
	bra.uni 	$L__BB0_167;
$L__BB0_162:
	setp.eq.s32 	%p90, %r1007, 2;
	@%p90 bra 	$L__BB0_165;
	setp.ne.s32 	%p91, %r1007, 3;
	@%p91 bra 	$L__BB0_167;
	ld.global.f32 	%f48, [%rd10+4];
	add.f32 	%f49, %f48, 0fBF800000;
	st.global.f32 	[%rd10+4], %f49;
	bra.uni 	$L__BB0_167;
$L__BB0_165:
	ld.global.f32 	%f50, [%rd10+4];
	add.f32 	%f51, %f50, 0f3F800000;
	st.global.f32 	[%rd10+4], %f51;
	bra.uni 	$L__BB0_167;
$L__BB0_166:
	ld.global.f32 	%f54, [%rd11];
	add.f32 	%f55, %f54, 0f3F800000;
	st.global.f32 	[%rd11], %f55;
$L__BB0_167:
	add.s32 	%r1326, %r1326, 362437;
	add.s32 	%r1325, %r1325, 1;
	setp.ne.s32 	%p94, %r1325, 0;
	@%p94 bra 	$L__BB0_158;
$L__BB0_168:
	ld.param.u64 	%rd34, [_Z16randomWalkKernelPfS_S_iii_param_2];
	ld.global.f32 	%f56, [%rd11];
	ld.global.f32 	%f57, [%rd10];
	mul.f32 	%f58, %f57, %f57;
	fma.rn.f32 	%f59, %f56, %f56, %f58;
	sqrt.rn.f32 	%f60, %f59;
	cvta.to.global.u64 	%rd30, %rd34;
	add.s64 	%rd32, %rd30, %rd28;
	st.global.f32 	[%rd32], %f60;
$L__BB0_169:
	ret;

}


// ===== COMPILED SASS (sm_100) =====

	.target	sm_100

	.elftype	@"ET_EXEC"


//--------------------- .note.nv.tkinfo           --------------------------
	.section	.note.nv.tkinfo,"",@"SHT_NOTE"
	.sectionflags	@"SHF_NOTE_NV_TKINFO"
	.tkinfo
        /*0018*/ 	.word	0x00000002
        /*0030*/ 	.string	""
        /*0030*/ 	.string	"ptxas"
        /*0030*/ 	.string	"Cuda compilation tools, release 13.0, V13.0.88"
        /*0030*/ 	.string	"Build cuda_13.0.r13.0/compiler.36424714_0"
        /*0030*/ 	.string	"-arch sm_100 -m 64 "



//--------------------- .note.nv.cuinfo           --------------------------
	.section	.note.nv.cuinfo,"",@"SHT_NOTE"
	.sectionflags	@"SHF_NOTE_NV_CUINFO"
        /*0018*/ 	.short	0x0002
        /*001a*/ 	.short	0x0064
        /*001c*/ 	.short	0x0082
	.zero		2


//--------------------- .nv.info                  --------------------------
	.section	.nv.info,"",@"SHT_CUDA_INFO"
	.align	4


	//----- nvinfo : EIATTR_REGCOUNT
	.align		4
        /*0000*/ 	.byte	0x04, 0x2f
        /*0002*/ 	.short	(.L_10 - .L_9)
	.align		4
.L_9:
        /*0004*/ 	.word	index@(_Z16randomWalkKernelPfS_S_iii)
        /*0008*/ 	.word	0x0000001f


	//----- nvinfo : EIATTR_FRAME_SIZE
	.align		4
.L_10:
        /*000c*/ 	.byte	0x04, 0x11
        /*000e*/ 	.short	(.L_12 - .L_11)
	.align		4
.L_11:
        /*0010*/ 	.word	index@($__internal_0_$__cuda_sm20_sqrt_rn_f32_slowpath)
        /*0014*/ 	.word	0x00000030


	//----- nvinfo : EIATTR_FRAME_SIZE
	.align		4
.L_12:
        /*0018*/ 	.byte	0x04, 0x11
        /*001a*/ 	.short	(.L_14 - .L_13)
	.align		4
.L_13:
        /*001c*/ 	.word	index@(_Z16randomWalkKernelPfS_S_iii)
        /*0020*/ 	.word	0x00000030


	//----- nvinfo : EIATTR_MIN_STACK_SIZE
	.align		4
.L_14:
        /*0024*/ 	.byte	0x04, 0x12
        /*0026*/ 	.short	(.L_16 - .L_15)
	.align		4
.L_15:
        /*0028*/ 	.word	index@(_Z16randomWalkKernelPfS_S_iii)
        /*002c*/ 	.word	0x00000030
.L_16:


//--------------------- .nv.compat                --------------------------
	.section	.nv.compat,"",@"SHT_CUDA_COMPAT_INFO"
	.align	4
        /*0000*/ 	.byte	0x02, 0x09, 0x00, 0x00, 0x02, 0x02, 0x01, 0x00, 0x02, 0x05, 0x05, 0x00, 0x03, 0x07, 0x01, 0x01
        /*0010*/ 	.byte	0x02, 0x03, 0x00, 0x00, 0x02, 0x06, 0x01, 0x00, 0x04, 0x0b, 0x08, 0x00, 0x01, 0x00, 0x00, 0x00
        /*0020*/ 	.byte	0x00, 0x00, 0x00, 0x00


//--------------------- .nv.info._Z16randomWalkKernelPfS_S_iii --------------------------
	.section	.nv.info._Z16randomWalkKernelPfS_S_iii,"",@"SHT_CUDA_INFO"
	.sectionflags	@""
	.align	4


	//----- nvinfo : EIATTR_CUDA_API_VERSION
	.align		4
        /*0000*/ 	.byte	0x04, 0x37
        /*0002*/ 	.short	(.L_18 - .L_17)
.L_17:
        /*0004*/ 	.word	0x00000082


	//----- nvinfo : EIATTR_KPARAM_INFO
	.align		4
.L_18:
        /*0008*/ 	.byte	0x04, 0x17
        /*000a*/ 	.short	(.L_20 - .L_19)
.L_19:
        /*000c*/ 	.word	0x00000000
        /*0010*/ 	.short	0x0005
        /*0012*/ 	.short	0x0020
        /*0014*/ 	.byte	0x00, 0xf0, 0x11, 0x00


	//----- nvinfo : EIATTR_KPARAM_INFO
	.align		4
.L_20:
        /*0018*/ 	.byte	0x04, 0x17
        /*001a*/ 	.short	(.L_22 - .L_21)
.L_21:
        /*001c*/ 	.word	0x00000000
        /*0020*/ 	.short	0x0004
        /*0022*/ 	.short	0x001c
        /*0024*/ 	.byte	0x00, 0xf0, 0x11, 0x00


	//----- nvinfo : EIATTR_KPARAM_INFO
	.align		4
.L_22:
        /*0028*/ 	.byte	0x04, 0x17
        /*002a*/ 	.short	(.L_24 - .L_23)
.L_23:
        /*002c*/ 	.word	0x00000000
        /*0030*/ 	.short	0x0003
        /*0032*/ 	.short	0x0018
        /*0034*/ 	.byte	0x00, 0xf0, 0x11, 0x00


	//----- nvinfo : EIATTR_KPARAM_INFO
	.align		4
.L_24:
        /*0038*/ 	.byte	0x04, 0x17
        /*003a*/ 	.short	(.L_26 - .L_25)
.L_25:
        /*003c*/ 	.word	0x00000000
        /*0040*/ 	.short	0x0002
        /*0042*/ 	.short	0x0010
        /*0044*/ 	.byte	0x00, 0xf5, 0x21, 0x00


	//----- nvinfo : EIATTR_KPARAM_INFO
	.align		4
.L_26:
        /*0048*/ 	.byte	0x04, 0x17
        /*004a*/ 	.short	(.L_28 - .L_27)
.L_27:
        /*004c*/ 	.word	0x00000000
        /*0050*/ 	.short	0x0001
        /*0052*/ 	.short	0x0008
        /*0054*/ 	.byte	0x00, 0xf5, 0x21, 0x00


	//----- nvinfo : EIATTR_KPARAM_INFO
	.align		4
.L_28:
        /*0058*/ 	.byte	0x04, 0x17
        /*005a*/ 	.short	(.L_30 - .L_29)
.L_29:
        /*005c*/ 	.word	0x00000000
        /*0060*/ 	.short	0x0000
        /*0062*/ 	.short	0x0000
        /*0064*/ 	.byte	0x00, 0xf5, 0x21, 0x00


	//----- nvinfo : EIATTR_SPARSE_MMA_MASK
	.align		4
.L_30:
        /*0068*/ 	.byte	0x03, 0x50
        /*006a*/ 	.short	0x0000


	//----- nvinfo : EIATTR_MAXREG_COUNT
	.align		4
        /*006c*/ 	.byte	0x03, 0x1b
        /*006e*/ 	.short	0x00ff


	//----- nvinfo : EIATTR_MERCURY_ISA_VERSION
	.align		4
        /*0070*/ 	.byte	0x03, 0x5f
        /*0072*/ 	.short	0x0101


	//----- nvinfo : EIATTR_VRC_CTA_INIT_COUNT
	.align		4
        /*0074*/ 	.byte	0x02, 0x4a
	.zero		1
	.zero		1


	//----- nvinfo : EIATTR_EXIT_INSTR_OFFSETS
	.align		4
        /*0078*/ 	.byte	0x04, 0x1c
        /*007a*/ 	.short	(.L_32 - .L_31)


	//   ....[0]....
.L_31:
        /*007c*/ 	.word	0x000026f0


	//   ....[1]....
        /*0080*/ 	.word	0x000038e0


	//----- nvinfo : EIATTR_INDIRECT_BRANCH_TARGETS
	.align		4
.L_32:
        /*0084*/ 	.byte	0x04, 0x34
        /*0086*/ 	.short	(.L_34 - .L_33)


	//   ....[0]....
.L_33:
        /*0088*/ 	.word	.L_x_39@srel
        /*008c*/ 	.short	0x0
        /*008e*/ 	.short	0x0
        /*0090*/ 	.word	0x3
        /*0094*/ 	.word	.L_x_40@srel
        /*0098*/ 	.word	.L_x_41@srel
        /*009c*/ 	.word	.L_x_15@srel


	//   ....[1]....
        /*00a0*/ 	.word	.L_x_43@srel
        /*00a4*/ 	.short	0x0
        /*00a6*/ 	.short	0x0
        /*00a8*/ 	.word	0x3
        /*00ac*/ 	.word	.L_x_44@srel
        /*00b0*/ 	.word	.L_x_45@srel
        /*00b4*/ 	.word	.L_x_15@srel


	//   ....[2]....
        /*00b8*/ 	.word	.L_x_47@srel
        /*00bc*/ 	.short	0x0
        /*00be*/ 	.short	0x0
        /*00c0*/ 	.word	0x3
        /*00c4*/ 	.word	.L_x_48@srel
        /*00c8*/ 	.word	.L_x_49@srel
        /*00cc*/ 	.word	.L_x_18@srel


	//   ....[3]....
        /*00d0*/ 	.word	.L_x_51@srel
        /*00d4*/ 	.short	0x0
        /*00d6*/ 	.short	0x0
        /*00d8*/ 	.word	0x3
        /*00dc*/ 	.word	.L_x_52@srel
        /*00e0*/ 	.word	.L_x_53@srel
        /*00e4*/ 	.word	.L_x_22@srel


	//   ....[4]....
        /*00e8*/ 	.word	.L_x_55@srel
        /*00ec*/ 	.short	0x0
        /*00ee*/ 	.short	0x0
        /*00f0*/ 	.word	0x3
        /*00f4*/ 	.word	.L_x_56@srel
        /*00f8*/ 	.word	.L_x_57@srel
        /*00fc*/ 	.word	.L_x_26@srel


	//   ....[5]....
        /*0100*/ 	.word	.L_x_59@srel
        /*0104*/ 	.short	0x0
        /*0106*/ 	.short	0x0
        /*0108*/ 	.word	0x3
        /*010c*/ 	.word	.L_x_60@srel
        /*0110*/ 	.word	.L_x_61@srel
        /*0114*/ 	.word	.L_x_31@srel


	//----- nvinfo : EIATTR_CRS_STACK_SIZE
	.align		4
.L_34:
        /*0118*/ 	.byte	0x04, 0x1e
        /*011a*/ 	.short	(.L_36 - .L_35)
.L_35:
        /*011c*/ 	.word	0x00000000


	//----- nvinfo : EIATTR_CBANK_PARAM_SIZE
	.align		4
.L_36:
        /*0120*/ 	.byte	0x03, 0x19
        /*0122*/ 	.short	0x0024


	//----- nvinfo : EIATTR_PARAM_CBANK
	.align		4
        /*0124*/ 	.byte	0x04, 0x0a
        /*0126*/ 	.short	(.L_38 - .L_37)
	.align		4
.L_37:
        /*0128*/ 	.word	index@(.nv.constant0._Z16randomWalkKernelPfS_S_iii)
        /*012c*/ 	.short	0x0380
        /*012e*/ 	.short	0x0024


	//----- nvinfo : EIATTR_SW_WAR
	.align		4
.L_38:
        /*0130*/ 	.byte	0x04, 0x36
        /*0132*/ 	.short	(.L_40 - .L_39)
.L_39:
        /*0134*/ 	.word	0x00000008
.L_40:


//--------------------- .nv.callgraph             --------------------------
	.section	.nv.callgraph,"",@"SHT_CUDA_CALLGRAPH"
	.align	4
	.sectionentsize	8
	.align		4
        /*0000*/ 	.word	0x00000000
	.align		4
        /*0004*/ 	.word	0xffffffff
	.align		4
        /*0008*/ 	.word	0x00000000
	.align		4
        /*000c*/ 	.word	0xfffffffe
	.align		4
        /*0010*/ 	.word	0x00000000
	.align		4
        /*0014*/ 	.word	0xfffffffd
	.align		4
        /*0018*/ 	.word	0x00000000
	.align		4
        /*001c*/ 	.word	0xfffffffc


//--------------------- .nv.constant4             --------------------------
	.section	.nv.constant4,"a",@progbits
	.align	8
	.align		8
.nv.constant4:
        /*0000*/ 	.dword	precalc_xorwow_matrix
	.align		8
        /*0008*/ 	.dword	precalc_xorwow_offset_matrix
	.align		8
        /*0010*/ 	.dword	mrg32k3aM1
	.align		8
        /*0018*/ 	.dword	mrg32k3aM2
	.align		8
        /*0020*/ 	.dword	mrg32k3aM1SubSeq
	.align		8
        /*0028*/ 	.dword	mrg32k3aM2SubSeq
	.align		8
        /*0030*/ 	.dword	mrg32k3aM1Seq
	.align		8
        /*0038*/ 	.dword	mrg32k3aM2Seq


//--------------------- .nv.constant3             --------------------------
	.section	.nv.constant3,"a",@progbits
	.align	8
.nv.constant3:
	.type		__cr_lgamma_table,@object
	.size		__cr_lgamma_table,(.L_8 - __cr_lgamma_table)
__cr_lgamma_table:
        /*0000*/ 	.byte	0x00, 0x00, 0x00, 0x00, 0x00, 0x00, 0x00, 0x00, 0x00, 0x00, 0x00, 0x00, 0x00, 0x00, 0x00, 0x00
        /*0010*/ 	.byte	0xef, 0x39, 0xfa, 0xfe, 0x42, 0x2e, 0xe6, 0x3f, 0x02, 0x20, 0x2a, 0xfa, 0x0b, 0xab, 0xfc, 0x3f
        /*0020*/ 	.byte	0xf9, 0x2c, 0x92, 0x7c, 0xa7, 0x6c, 0x09, 0x40, 0xc9, 0x79, 0x44, 0x3c, 0x64, 0x26, 0x13, 0x40
        /*0030*/ 	.byte	0xca, 0x01, 0xcf, 0x3a, 0x27, 0x51, 0x1a, 0x40, 0x30, 0xcc, 0x2d, 0xf3, 0xe1, 0x0c, 0x21, 0x40
        /*0040*/ 	.byte	0x0d, 0xb7, 0xfc, 0x82, 0x8e, 0x35, 0x25, 0x40
.L_8:


//--------------------- .nv.constant2._Z16randomWalkKernelPfS_S_iii --------------------------
	.section	.nv.constant2._Z16randomWalkKernelPfS_S_iii,"a",@progbits
	.sectionflags	@""
	.align	4
.nv.constant2._Z16randomWalkKernelPfS_S_iii:
        /*0000*/ 	.byte	0xa0, 0x2a, 0x00, 0x00, 0x60, 0x2a, 0x00, 0x00, 0xb0, 0x2b, 0x00, 0x00, 0x80, 0x2b, 0x00, 0x00
        /*0010*/ 	.byte	0x40, 0x2b, 0x00, 0x00, 0xb0, 0x2b, 0x00, 0x00, 0x70, 0x2d, 0x00, 0x00, 0x30, 0x2d, 0x00, 0x00
        /*0020*/ 	.byte	0x60, 0x2e, 0x00, 0x00, 0x20, 0x30, 0x00, 0x00, 0xe0, 0x2f, 0x00, 0x00, 0x10, 0x31, 0x00, 0x00
        /*0030*/ 	.byte	0xd0, 0x32, 0x00, 0x00, 0x90, 0x32, 0x00, 0x00, 0xc0, 0x33, 0x00, 0x00, 0x60, 0x36, 0x00, 0x00
        /*0040*/ 	.byte	0x20, 0x36, 0x00, 0x00, 0x50, 0x37, 0x00, 0x00


//--------------------- .text._Z16randomWalkKernelPfS_S_iii --------------------------
	.section	.text._Z16randomWalkKernelPfS_S_iii,"ax",@progbits
	.align	128
        .global         _Z16randomWalkKernelPfS_S_iii
        .type           _Z16randomWalkKernelPfS_S_iii,@function
        .size           _Z16randomWalkKernelPfS_S_iii,(.L_x_63 - _Z16randomWalkKernelPfS_S_iii)
        .other          _Z16randomWalkKernelPfS_S_iii,@"STO_CUDA_ENTRY STV_DEFAULT"
_Z16randomWalkKernelPfS_S_iii:
.text._Z16randomWalkKernelPfS_S_iii:
[----:B------:R-:W0:Y:S08]  /*0000*/  LDC R1, c[0x0][0x37c] ;  /* 0x0000df00ff017b82 */ /* 0x000e300000000800 */
[----:B------:R-:W1:Y:S01]  /*0010*/  LDC R0, c[0x0][0x3a0] ;  /* 0x0000e800ff007b82 */ /* 0x000e620000000800 */
[----:B------:R-:W2:Y:S01]  /*0020*/  S2R R9, SR_TID.X ;  /* 0x0000000000097919 */ /* 0x000ea20000002100 */
[----:B------:R-:W-:Y:S01]  /*0030*/  IMAD.MOV.U32 R3, RZ, RZ, -0x266e14b1 ;  /* 0xd991eb4fff037424 */ /* 0x000fe200078e00ff */
[----:B------:R-:W3:Y:S01]  /*0040*/  LDCU.64 UR6, c[0x0][0x358] ;  /* 0x00006b00ff0677ac */ /* 0x000ee20008000a00 */
[----:B0-----:R-:W-:Y:S01]  /*0050*/  VIADD R1, R1, 0xffffffd0 ;  /* 0xffffffd001017836 */ /* 0x001fe20000000000 */
[----:B------:R-:W-:Y:S03]  /*0060*/  BSSY.RECONVERGENT B0, `(.L_x_0) ;  /* 0x0000266000007945 */ /* 0x000fe60003800200 */
[----:B------:R-:W2:Y:S08]  /*0070*/  S2UR UR4, SR_CTAID.X ;  /* 0x00000000000479c3 */ /* 0x000eb00000002500 */
[----:B------:R-:W2:Y:S01]  /*0080*/  LDC R8, c[0x0][0x360] ;  /* 0x0000d800ff087b82 */ /* 0x000ea20000000800 */
[----:B-1----:R-:W-:-:S02]  /*0090*/  ISETP.GT.AND P0, PT, R0, -0x1, PT ;  /* 0xffffffff0000780c */ /* 0x002fc40003f04270 */
[----:B------:R-:W-:Y:S02]  /*00a0*/  LOP3.LUT R0, R0, 0xaad26b49, RZ, 0x3c, !PT ;  /* 0xaad26b4900007812 */ /* 0x000fe400078e3cff */
[----:B------:R-:W-:-:S03]  /*00b0*/  SEL R3, R3, 0x8bf16996, P0 ;  /* 0x8bf1699603037807 */ /* 0x000fc60000000000 */
[----:B------:R-:W-:Y:S01]  /*00c0*/  IMAD R0, R0, 0x4182bed5, RZ ;  /* 0x4182bed500007824 */ /* 0x000fe200078e02ff */
[C---:B------:R-:W-:Y:S01]  /*00d0*/  LOP3.LUT R2, R3.reuse, 0x5491333, RZ, 0x3c, !PT ;  /* 0x0549133303027812 */ /* 0x040fe200078e3cff */
[C---:B------:R-:W-:Y:S02]  /*00e0*/  VIADD R5, R3.reuse, 0x1f123bb5 ;  /* 0x1f123bb503057836 */ /* 0x040fe40000000000 */
[C---:B------:R-:W-:Y:S01]  /*00f0*/  VIADD R7, R0.reuse, 0x75bcd15 ;  /* 0x075bcd1500077836 */ /* 0x040fe20000000000 */
[----:B------:R-:W-:Y:S01]  /*0100*/  IADD3 R6, PT, PT, R3, 0x64f0c9, R0 ;  /* 0x0064f0c903067810 */ /* 0x000fe20007ffe000 */
[C---:B------:R-:W-:Y:S01]  /*0110*/  VIADD R3, R0.reuse, 0x583f19 ;  /* 0x00583f1900037836 */ /* 0x040fe20000000000 */
[----:B------:R-:W-:Y:S01]  /*0120*/  LOP3.LUT R4, R0, 0x159a55e5, RZ, 0x3c, !PT ;  /* 0x159a55e500047812 */ /* 0x000fe200078e3cff */
[----:B--2---:R-:W-:Y:S02]  /*0130*/  IMAD R0, R8, UR4, R9 ;  /* 0x0000000408007c24 */ /* 0x004fe4000f8e0209 */
[----:B------:R0:W-:Y:S04]  /*0140*/  STL.64 [R1], R6 ;  /* 0x0000000601007387 */ /* 0x0001e80000100a00 */
[----:B------:R0:W-:Y:S01]  /*0150*/  STL.64 [R1+0x8], R4 ;  /* 0x0000080401007387 */ /* 0x0001e20000100a00 */
[----:B------:R-:W-:-:S02]  /*0160*/  ISETP.NE.AND P0, PT, R0, RZ, PT ;  /* 0x000000ff0000720c */ /* 0x000fc40003f05270 */
[----:B------:R-:W-:Y:S01]  /*0170*/  SHF.R.S32.HI R8, RZ, 0x1f, R0 ;  /* 0x0000001fff087819 */ /* 0x000fe20000011400 */
[----:B------:R0:W-:Y:S10]  /*0180*/  STL.64 [R1+0x10], R2 ;  /* 0x0000100201007387 */ /* 0x0001f40000100a00 */
[----:B---3--:R-:W-:Y:S05]  /*0190*/  @!P0 BRA `(.L_x_1) ;  /* 0x0000002400488947 */ /* 0x008fea0003800000 */
[----:B------:R-:W-:Y:S02]  /*01a0*/  IMAD.MOV.U32 R15, RZ, RZ, R8 ;  /* 0x000000ffff0f7224 */ /* 0x000fe400078e0008 */
[----:B------:R-:W-:Y:S02]  /*01b0*/  IMAD.MOV.U32 R13, RZ, RZ, RZ ;  /* 0x000000ffff0d7224 */ /* 0x000fe400078e00ff */
[----:B------:R-:W-:-:S07]  /*01c0*/  IMAD.MOV.U32 R12, RZ, RZ, R0 ;  /* 0x000000ffff0c7224 */ /* 0x000fce00078e0000 */
.L_x_10:
[----:B------:R-:W-:Y:S01]  /*01d0*/  LOP3.LUT R8, R12, 0x3, RZ, 0xc0, !PT ;  /* 0x000000030c087812 */ /* 0x000fe200078ec0ff */
[----:B------:R-:W-:Y:S03]  /*01e0*/  BSSY.RECONVERGENT B1, `(.L_x_2) ;  /* 0x0000247000017945 */ /* 0x000fe60003800200 */
[----:B------:R-:W-:-:S04]  /*01f0*/  ISETP.NE.U32.AND P0, PT, R8, RZ, PT ;  /* 0x000000ff0800720c */ /* 0x000fc80003f05070 */
[----:B------:R-:W-:-:S13]  /*0200*/  ISETP.NE.AND.EX P0, PT, RZ, RZ, PT, P0 ;  /* 0x000000ffff00720c */ /* 0x000fda0003f05300 */
[----:B-1----:R-:W-:Y:S05]  /*0210*/  @!P0 BRA `(.L_x_3) ;  /* 0x00000024000c8947 */ /* 0x002fea0003800000 */
[----:B------:R-:W1:Y:S01]  /*0220*/  LDC.64 R10, c[0x4][RZ] ;  /* 0x01000000ff0a7b82 */ /* 0x000e620000000a00 */
[----:B------:R-:W-:Y:S01]  /*0230*/  IMAD.MOV.U32 R14, RZ, RZ, RZ ;  /* 0x000000ffff0e7224 */ /* 0x000fe200078e00ff */
[----:B0-----:R-:W-:Y:S02]  /*0240*/  CS2R R2, SRZ ;  /* 0x0000000000027805 */ /* 0x001fe4000001ff00 */
[----:B------:R-:W-:Y:S01]  /*0250*/  CS2R R4, SRZ ;  /* 0x0000000000047805 */ /* 0x000fe2000001ff00 */
[----:B------:R-:W-:Y:S02]  /*0260*/  IMAD.MOV.U32 R7, RZ, RZ, RZ ;  /* 0x000000ffff077224 */ /* 0x000fe400078e00ff */
[----:B-1----:R-:W-:-:S07]  /*0270*/  IMAD.WIDE.U32 R10, R13, 0xc80, R10 ;  /* 0x00000c800d0a7825 */ /* 0x002fce00078e000a */
.L_x_5:
[----:B------:R-:W-:-:S06]  /*0280*/  IMAD R16, R14, 0x4, R1 ;  /* 0x000000040e107824 */ /* 0x000fcc00078e0201 */
[----:B------:R-:W5:Y:S01]  /*0290*/  LDL R16, [R16+0x4] ;  /* 0x0000040010107983 */ /* 0x000f620000100800 */
[----:B------:R-:W-:-:S05]  /*02a0*/  UMOV UR4, URZ ;  /* 0x000000ff00047c82 */ /* 0x000fca0008000000 */
.L_x_4:
[----:B-----5:R-:W-:Y:S01]  /*02b0*/  SHF.R.U32.HI R21, RZ, UR4, R16 ;  /* 0x00000004ff157c19 */ /* 0x020fe20008011610 */
[----:B------:R-:W-:-:S03]  /*02c0*/  IMAD.SHL.U32 R8, R14, 0x20, RZ ;  /* 0x000000200e087824 */ /* 0x000fc600078e00ff */
[----:B------:R-:W-:Y:S01]  /*02d0*/  LOP3.LUT R9, R21, 0x1, RZ, 0xc0, !PT ;  /* 0x0000000115097812 */ /* 0x000fe200078ec0ff */
[----:B------:R-:W-:-:S03]  /*02e0*/  VIADD R8, R8, UR4 ;  /* 0x0000000408087c36 */ /* 0x000fc60008000000 */
[----:B------:R-:W-:Y:S01]  /*02f0*/  ISETP.NE.U32.AND P0, PT, R9, 0x1, PT ;  /* 0x000000010900780c */ /* 0x000fe20003f05070 */
[----:B------:R-:W-:-:S03]  /*0300*/  IMAD R9, R8, 0x5, RZ ;  /* 0x0000000508097824 */ /* 0x000fc600078e02ff */
[----:B------:R-:W-:Y:S01]  /*0310*/  R2P PR, R21, 0x7e ;  /* 0x0000007e15007804 */ /* 0x000fe20000000000 */
[----:B------:R-:W-:-:S08]  /*0320*/  IMAD.WIDE.U32 R8, R9, 0x4, R10 ;  /* 0x0000000409087825 */ /* 0x000fd000078e000a */
[----:B------:R-:W2:Y:S04]  /*0330*/  @!P0 LDG.E R20, desc[UR6][R8.64+0x10] ;  /* 0x0000100608148981 */ /* 0x000ea8000c1e1900 */
[----:B------:R-:W3:Y:S04]  /*0340*/  @P1 LDG.E R22, desc[UR6][R8.64+0x24] ;  /* 0x0000240608161981 */ /* 0x000ee8000c1e1900 */
[----:B------:R-:W4:Y:S04]  /*0350*/  @P2 LDG.E R24, desc[UR6][R8.64+0x38] ;  /* 0x0000380608182981 */ /* 0x000f28000c1e1900 */
[----:B------:R-:W4:Y:S04]  /*0360*/  @P3 LDG.E R26, desc[UR6][R8.64+0x4c] ;  /* 0x00004c06081a3981 */ /* 0x000f28000c1e1900 */
[----:B------:R-:W4:Y:S04]  /*0370*/  @P4 LDG.E R28, desc[UR6][R8.64+0x60] ;  /* 0x00006006081c4981 */ /* 0x000f28000c1e1900 */
[----:B------:R-:W4:Y:S04]  /*0380*/  @!P0 LDG.E R18, desc[UR6][R8.64] ;  /* 0x0000000608128981 */ /* 0x000f28000c1e1900 */
[----:B------:R-:W4:Y:S04]  /*0390*/  @!P0 LDG.E R17, desc[UR6][R8.64+0x4] ;  /* 0x0000040608118981 */ /* 0x000f28000c1e1900 */
[----:B------:R-:W4:Y:S04]  /*03a0*/  @P5 LDG.E R19, desc[UR6][R8.64+0x74] ;  /* 0x0000740608135981 */ /* 0x000f28000c1e1900 */
[----:B------:R-:W4:Y:S04]  /*03b0*/  @P1 LDG.E R23, desc[UR6][R8.64+0x20] ;  /* 0x0000200608171981 */ /* 0x000f28000c1e1900 */
[----:B------:R-:W4:Y:S01]  /*03c0*/  @P3 LDG.E R25, desc[UR6][R8.64+0x48] ;  /* 0x0000480608193981 */ /* 0x000f22000c1e1900 */
[----:B--2---:R-:W-:-:S03]  /*03d0*/  @!P0 LOP3.LUT R3, R3, R20, RZ, 0x3c, !PT ;  /* 0x0000001403038212 */ /* 0x004fc600078e3cff */
[----:B------:R-:W2:Y:S01]  /*03e0*/  @P1 LDG.E R20, desc[UR6][R8.64+0x14] ;  /* 0x0000140608141981 */ /* 0x000ea2000c1e1900 */
[----:B---3--:R-:W-:-:S03]  /*03f0*/  @P1 LOP3.LUT R3, R3, R22, RZ, 0x3c, !PT ;  /* 0x0000001603031212 */ /* 0x008fc600078e3cff */
[----:B------:R-:W3:Y:S01]  /*0400*/  @P1 LDG.E R22, desc[UR6][R8.64+0x1c] ;  /* 0x00001c0608161981 */ /* 0x000ee2000c1e1900 */
[----:B----4-:R-:W-:-:S03]  /*0410*/  @P2 LOP3.LUT R3, R3, R24, RZ, 0x3c, !PT ;  /* 0x0000001803032212 */ /* 0x010fc600078e3cff */
[----:B------:R-:W4:Y:S01]  /*0420*/  @P2 LDG.E R24, desc[UR6][R8.64+0x28] ;  /* 0x0000280608182981 */ /* 0x000f22000c1e1900 */
[----:B------:R-:W-:-:S03]  /*0430*/  @P3 LOP3.LUT R3, R3, R26, RZ, 0x3c, !PT ;  /* 0x0000001a03033212 */ /* 0x000fc600078e3cff */
[----:B------:R-:W3:Y:S01]  /*0440*/  @P6 LDG.E R26, desc[UR6][R8.64+0x88] ;  /* 0x00008806081a6981 */ /* 0x000ee2000c1e1900 */
[----:B------:R-:W-:Y:S02]  /*0450*/  @P4 LOP3.LUT R3, R3, R28, RZ, 0x3c, !PT ;  /* 0x0000001c03034212 */ /* 0x000fe400078e3cff */
[----:B------:R-:W-:Y:S02]  /*0460*/  @!P0 LOP3.LUT R7, R7, R18, RZ, 0x3c, !PT ;  /* 0x0000001207078212 */ /* 0x000fe400078e3cff */
[----:B------:R-:W3:Y:S01]  /*0470*/  @!P0 LDG.E R18, desc[UR6][R8.64+0x8] ;  /* 0x0000080608128981 */ /* 0x000ee2000c1e1900 */
[----:B------:R-:W-:-:S03]  /*0480*/  @!P0 LOP3.LUT R4, R4, R17, RZ, 0x3c, !PT ;  /* 0x0000001104048212 */ /* 0x000fc600078e3cff */
[----:B------:R-:W3:Y:S01]  /*0490*/  @!P0 LDG.E R17, desc[UR6][R8.64+0xc] ;  /* 0x00000c0608118981 */ /* 0x000ee2000c1e1900 */
[----:B------:R-:W-:-:S03]  /*04a0*/  @P5 LOP3.LUT R3, R3, R19, RZ, 0x3c, !PT ;  /* 0x0000001303035212 */ /* 0x000fc600078e3cff */
[----:B------:R-:W3:Y:S01]  /*04b0*/  @P1 LDG.E R19, desc[UR6][R8.64+0x18] ;  /* 0x0000180608131981 */ /* 0x000ee2000c1e1900 */
[----:B--2---:R-:W-:-:S03]  /*04c0*/  @P1 LOP3.LUT R7, R7, R20, RZ, 0x3c, !PT ;  /* 0x0000001407071212 */ /* 0x004fc600078e3cff */
[----:B------:R-:W2:Y:S01]  /*04d0*/  @P3 LDG.E R20, desc[UR6][R8.64+0x3c] ;  /* 0x00003c0608143981 */ /* 0x000ea2000c1e1900 */
[----:B----4-:R-:W-:-:S03]  /*04e0*/  @P2 LOP3.LUT R7, R7, R24, RZ, 0x3c, !PT ;  /* 0x0000001807072212 */ /* 0x010fc600078e3cff */
[----:B------:R-:W4:Y:S01]  /*04f0*/  @P4 LDG.E R24, desc[UR6][R8.64+0x50] ;  /* 0x0000500608184981 */ /* 0x000f22000c1e1900 */
[----:B---3--:R-:W-:-:S03]  /*0500*/  @!P0 LOP3.LUT R5, R5, R18, RZ, 0x3c, !PT ;  /* 0x0000001205058212 */ /* 0x008fc600078e3cff */
[----:B------:R-:W3:Y:S01]  /*0510*/  @P2 LDG.E R18, desc[UR6][R8.64+0x30] ;  /* 0x0000300608122981 */ /* 0x000ee2000c1e1900 */
[----:B------:R-:W-:-:S03]  /*0520*/  @!P0 LOP3.LUT R2, R2, R17, RZ, 0x3c, !PT ;  /* 0x0000001102028212 */ /* 0x000fc600078e3cff */
[----:B------:R-:W3:Y:S01]  /*0530*/  @P2 LDG.E R17, desc[UR6][R8.64+0x2c] ;  /* 0x00002c0608112981 */ /* 0x000ee2000c1e1900 */
[----:B------:R-:W-:-:S03]  /*0540*/  @P1 LOP3.LUT R4, R4, R19, RZ, 0x3c, !PT ;  /* 0x0000001304041212 */ /* 0x000fc600078e3cff */
[----:B------:R-:W3:Y:S01]  /*0550*/  @P2 LDG.E R19, desc[UR6][R8.64+0x34] ;  /* 0x0000340608132981 */ /* 0x000ee2000c1e1900 */
[----:B------:R-:W-:Y:S02]  /*0560*/  @P1 LOP3.LUT R5, R5, R22, RZ, 0x3c, !PT ;  /* 0x0000001605051212 */ /* 0x000fe400078e3cff */
[----:B------:R-:W-:Y:S01]  /*0570*/  @P1 LOP3.LUT R2, R2, R23, RZ, 0x3c, !PT ;  /* 0x0000001702021212 */ /* 0x000fe200078e3cff */
[----:B------:R-:W3:Y:S04]  /*0580*/  @P3 LDG.E R22, desc[UR6][R8.64+0x44] ;  /* 0x0000440608163981 */ /* 0x000ee8000c1e1900 */
[----:B------:R-:W3:Y:S01]  /*0590*/  @P3 LDG.E R23, desc[UR6][R8.64+0x40] ;  /* 0x0000400608173981 */ /* 0x000ee2000c1e1900 */
[----:B--2---:R-:W-:-:S03]  /*05a0*/  @P3 LOP3.LUT R7, R7, R20, RZ, 0x3c, !PT ;  /* 0x0000001407073212 */ /* 0x004fc600078e3cff */
[----:B------:R-:W2:Y:S01]  /*05b0*/  @P5 LDG.E R20, desc[UR6][R8.64+0x64] ;  /* 0x0000640608145981 */ /* 0x000ea2000c1e1900 */
[----:B----4-:R-:W-:-:S03]  /*05c0*/  @P4 LOP3.LUT R7, R7, R24, RZ, 0x3c, !PT ;  /* 0x0000001807074212 */ /* 0x010fc600078e3cff */
[----:B------:R-:W4:Y:S01]  /*05d0*/  @P6 LDG.E R24, desc[UR6][R8.64+0x78] ;  /* 0x0000780608186981 */ /* 0x000f22000c1e1900 */
[----:B---3--:R-:W-:-:S03]  /*05e0*/  @P2 LOP3.LUT R5, R5, R18, RZ, 0x3c, !PT ;  /* 0x0000001205052212 */ /* 0x008fc600078e3cff */
[----:B------:R-:W3:Y:S01]  /*05f0*/  @P4 LDG.E R18, desc[UR6][R8.64+0x58] ;  /* 0x0000580608124981 */ /* 0x000ee2000c1e1900 */
[----:B------:R-:W-:-:S03]  /*0600*/  @P2 LOP3.LUT R4, R4, R17, RZ, 0x3c, !PT ;  /* 0x0000001104042212 */ /* 0x000fc600078e3cff */
[----:B------:R-:W3:Y:S01]  /*0610*/  @P4 LDG.E R17, desc[UR6][R8.64+0x54] ;  /* 0x0000540608114981 */ /* 0x000ee2000c1e1900 */
[----:B------:R-:W-:-:S03]  /*0620*/  @P2 LOP3.LUT R2, R2, R19, RZ, 0x3c, !PT ;  /* 0x0000001302022212 */ /* 0x000fc600078e3cff */
[----:B------:R-:W3:Y:S01]  /*0630*/  @P4 LDG.E R19, desc[UR6][R8.64+0x5c] ;  /* 0x00005c0608134981 */ /* 0x000ee2000c1e1900 */
[----:B------:R-:W-:Y:S02]  /*0640*/  @P3 LOP3.LUT R5, R5, R22, RZ, 0x3c, !PT ;  /* 0x0000001605053212 */ /* 0x000fe400078e3cff */
[----:B------:R-:W-:Y:S01]  /*0650*/  @P3 LOP3.LUT R2, R2, R25, RZ, 0x3c, !PT ;  /* 0x0000001902023212 */ /* 0x000fe200078e3cff */
[----:B------:R-:W3:Y:S01]  /*0660*/  @P5 LDG.E R22, desc[UR6][R8.64+0x6c] ;  /* 0x00006c0608165981 */ /* 0x000ee2000c1e1900 */
[----:B------:R-:W-:-:S03]  /*0670*/  @P3 LOP3.LUT R4, R4, R23, RZ, 0x3c, !PT ;  /* 0x0000001704043212 */ /* 0x000fc600078e3cff */
[----:B------:R-:W3:Y:S04]  /*0680*/  @P5 LDG.E R23, desc[UR6][R8.64+0x68] ;  /* 0x0000680608175981 */ /* 0x000ee8000c1e1900 */
[----:B------:R-:W3:Y:S01]  /*0690*/  @P5 LDG.E R25, desc[UR6][R8.64+0x70] ;  /* 0x0000700608195981 */ /* 0x000ee2000c1e1900 */
[----:B------:R-:W-:Y:S02]  /*06a0*/  LOP3.LUT P0, RZ, R21, 0x80, RZ, 0xc0, !PT ;  /* 0x0000008015ff7812 */ /* 0x000fe4000780c0ff */
[----:B--2---:R-:W-:-:S11]  /*06b0*/  @P5 LOP3.LUT R7, R7, R20, RZ, 0x3c, !PT ;  /* 0x0000001407075212 */ /* 0x004fd600078e3cff */
        /* <DEDUP_REMOVED lines=15> */
[----:B------:R-:W-:Y:S02]  /*07b0*/  @P6 LOP3.LUT R3, R3, R26, RZ, 0x3c, !PT ;  /* 0x0000001a03036212 */ /* 0x000fe400078e3cff */
[----:B--2---:R-:W-:Y:S02]  /*07c0*/  @P0 LOP3.LUT R7, R7, R20, RZ, 0x3c, !PT ;  /* 0x0000001407070212 */ /* 0x004fe400078e3cff */
[----:B----4-:R-:W-:Y:S02]  /*07d0*/  @P0 LOP3.LUT R3, R3, R24, RZ, 0x3c, !PT ;  /* 0x0000001803030212 */ /* 0x010fe400078e3cff */
[----:B---3--:R-:W-:Y:S02]  /*07e0*/  @P6 LOP3.LUT R5, R5, R18, RZ, 0x3c, !PT ;  /* 0x0000001205056212 */ /* 0x008fe400078e3cff */
[----:B------:R-:W-:Y:S02]  /*07f0*/  @P6 LOP3.LUT R4, R4, R17, RZ, 0x3c, !PT ;  /* 0x0000001104046212 */ /* 0x000fe400078e3cff */
[----:B------:R-:W-:-:S02]  /*0800*/  @P6 LOP3.LUT R2, R2, R19, RZ, 0x3c, !PT ;  /* 0x0000001302026212 */ /* 0x000fc400078e3cff */
[----:B------:R-:W-:Y:S02]  /*0810*/  @P0 LOP3.LUT R5, R5, R22, RZ, 0x3c, !PT ;  /* 0x0000001605050212 */ /* 0x000fe400078e3cff */
[----:B------:R-:W-:Y:S02]  /*0820*/  @P0 LOP3.LUT R4, R4, R23, RZ, 0x3c, !PT ;  /* 0x0000001704040212 */ /* 0x000fe400078e3cff */
[----:B------:R-:W-:Y:S02]  /*0830*/  @P0 LOP3.LUT R2, R2, R25, RZ, 0x3c, !PT ;  /* 0x0000001902020212 */ /* 0x000fe400078e3cff */
[----:B------:R-:W-:-:S13]  /*0840*/  R2P PR, R21.B1, 0x7f ;  /* 0x0000007f15007804 */ /* 0x000fda0000001000 */
[----:B------:R-:W2:Y:S04]  /*0850*/  @P0 LDG.E R18, desc[UR6][R8.64+0xa0] ;  /* 0x0000a00608120981 */ /* 0x000ea8000c1e1900 */
[----:B------:R-:W3:Y:S04]  /*0860*/  @P0 LDG.E R17, desc[UR6][R8.64+0xa4] ;  /* 0x0000a40608110981 */ /* 0x000ee8000c1e1900 */
[----:B------:R-:W4:Y:S04]  /*0870*/  @P0 LDG.E R20, desc[UR6][R8.64+0xa8] ;  /* 0x0000a80608140981 */ /* 0x000f28000c1e1900 */
[----:B------:R-:W4:Y:S04]  /*0880*/  @P0 LDG.E R19, desc[UR6][R8.64+0xac] ;  /* 0x0000ac0608130981 */ /* 0x000f28000c1e1900 */
[----:B------:R-:W4:Y:S04]  /*0890*/  @P0 LDG.E R22, desc[UR6][R8.64+0xb0] ;  /* 0x0000b00608160981 */ /* 0x000f28000c1e1900 */
[----:B------:R-:W4:Y:S04]  /*08a0*/  @P1 LDG.E R24, desc[UR6][R8.64+0xb4] ;  /* 0x0000b40608181981 */ /* 0x000f28000c1e1900 */
[----:B------:R-:W4:Y:S04]  /*08b0*/  @P1 LDG.E R26, desc[UR6][R8.64+0xbc] ;  /* 0x0000bc06081a1981 */ /* 0x000f28000c1e1900 */
[----:B------:R-:W4:Y:S04]  /*08c0*/  @P1 LDG.E R23, desc[UR6][R8.64+0xb8] ;  /* 0x0000b80608171981 */ /* 0x000f28000c1e1900 */
[----:B------:R-:W4:Y:S04]  /*08d0*/  @P1 LDG.E R28, desc[UR6][R8.64+0xc4] ;  /* 0x0000c406081c1981 */ /* 0x000f28000c1e1900 */
[----:B------:R-:W4:Y:S01]  /*08e0*/  @P1 LDG.E R25, desc[UR6][R8.64+0xc0] ;  /* 0x0000c00608191981 */ /* 0x000f22000c1e1900 */
[----:B--2---:R-:W-:-:S03]  /*08f0*/  @P0 LOP3.LUT R7, R7, R18, RZ, 0x3c, !PT ;  /* 0x0000001207070212 */ /* 0x004fc600078e3cff */
[----:B------:R-:W2:Y:S01]  /*0900*/  @P2 LDG.E R18, desc[UR6][R8.64+0xc8] ;  /* 0x0000c80608122981 */ /* 0x000ea2000c1e1900 */
[----:B---3--:R-:W-:-:S03]  /*0910*/  @P0 LOP3.LUT R4, R4, R17, RZ, 0x3c, !PT ;  /* 0x0000001104040212 */ /* 0x008fc600078e3cff */
[----:B------:R-:W3:Y:S01]  /*0920*/  @P2 LDG.E R17, desc[UR6][R8.64+0xcc] ;  /* 0x0000cc0608112981 */ /* 0x000ee2000c1e1900 */
[----:B----4-:R-:W-:-:S03]  /*0930*/  @P0 LOP3.LUT R5, R5, R20, RZ, 0x3c, !PT ;  /* 0x0000001405050212 */ /* 0x010fc600078e3cff */
[----:B------:R-:W4:Y:S01]  /*0940*/  @P3 LDG.E R20, desc[UR6][R8.64+0xec] ;  /* 0x0000ec0608143981 */ /* 0x000f22000c1e1900 */
[----:B------:R-:W-:-:S03]  /*0950*/  @P0 LOP3.LUT R2, R2, R19, RZ, 0x3c, !PT ;  /* 0x0000001302020212 */ /* 0x000fc600078e3cff */
[----:B------:R-:W4:Y:S01]  /*0960*/  @P2 LDG.E R19, desc[UR6][R8.64+0xd4] ;  /* 0x0000d40608132981 */ /* 0x000f22000c1e1900 */
[----:B------:R-:W-:Y:S02]  /*0970*/  @P0 LOP3.LUT R3, R3, R22, RZ, 0x3c, !PT ;  /* 0x0000001603030212 */ /* 0x000fe400078e3cff */
[----:B------:R-:W-:Y:S01]  /*0980*/  LOP3.LUT P0, RZ, R21, 0x8000, RZ, 0xc0, !PT ;  /* 0x0000800015ff7812 */ /* 0x000fe2000780c0ff */
[----:B------:R-:W4:Y:S01]  /*0990*/  @P2 LDG.E R22, desc[UR6][R8.64+0xd0] ;  /* 0x0000d00608162981 */ /* 0x000f22000c1e1900 */
[----:B------:R-:W-:-:S03]  /*09a0*/  @P1 LOP3.LUT R7, R7, R24, RZ, 0x3c, !PT ;  /* 0x0000001807071212 */ /* 0x000fc600078e3cff */
[----:B------:R-:W4:Y:S01]  /*09b0*/  @P3 LDG.E R21, desc[UR6][R8.64+0xe0] ;  /* 0x0000e00608153981 */ /* 0x000f22000c1e1900 */
[----:B------:R-:W-:-:S03]  /*09c0*/  @P1 LOP3.LUT R5, R5, R26, RZ, 0x3c, !PT ;  /* 0x0000001a05051212 */ /* 0x000fc600078e3cff */
[----:B------:R-:W4:Y:S01]  /*09d0*/  @P2 LDG.E R24, desc[UR6][R8.64+0xd8] ;  /* 0x0000d80608182981 */ /* 0x000f22000c1e1900 */
[----:B------:R-:W-:-:S03]  /*09e0*/  @P1 LOP3.LUT R4, R4, R23, RZ, 0x3c, !PT ;  /* 0x0000001704041212 */ /* 0x000fc600078e3cff */
[----:B------:R-:W4:Y:S01]  /*09f0*/  @P3 LDG.E R26, desc[UR6][R8.64+0xdc] ;  /* 0x0000dc06081a3981 */ /* 0x000f22000c1e1900 */
[----:B------:R-:W-:-:S03]  /*0a00*/  @P1 LOP3.LUT R3, R3, R28, RZ, 0x3c, !PT ;  /* 0x0000001c03031212 */ /* 0x000fc600078e3cff */
[----:B------:R-:W4:Y:S04]  /*0a10*/  @P3 LDG.E R28, desc[UR6][R8.64+0xe4] ;  /* 0x0000e406081c3981 */ /* 0x000f28000c1e1900 */
[----:B------:R-:W4:Y:S01]  /*0a20*/  @P3 LDG.E R23, desc[UR6][R8.64+0xe8] ;  /* 0x0000e80608173981 */ /* 0x000f22000c1e1900 */
[----:B--2---:R-:W-:-:S03]  /*0a30*/  @P2 LOP3.LUT R7, R7, R18, RZ, 0x3c, !PT ;  /* 0x0000001207072212 */ /* 0x004fc600078e3cff */
[----:B------:R-:W2:Y:S01]  /*0a40*/  @P4 LDG.E R18, desc[UR6][R8.64+0xf0] ;  /* 0x0000f00608124981 */ /* 0x000ea2000c1e1900 */
[----:B---3--:R-:W-:Y:S02]  /*0a50*/  @P2 LOP3.LUT R4, R4, R17, RZ, 0x3c, !PT ;  /* 0x0000001104042212 */ /* 0x008fe400078e3cff */
[----:B------:R-:W-:Y:S01]  /*0a60*/  @P1 LOP3.LUT R2, R2, R25, RZ, 0x3c, !PT ;  /* 0x0000001902021212 */ /* 0x000fe200078e3cff */
[----:B------:R-:W3:Y:S03]  /*0a70*/  @P5 LDG.E R17, desc[UR6][R8.64+0x110] ;  /* 0x0001100608115981 */ /* 0x000ee6000c1e1900 */
[----:B----4-:R-:W-:Y:S02]  /*0a80*/  @P2 LOP3.LUT R2, R2, R19, RZ, 0x3c, !PT ;  /* 0x0000001302022212 */ /* 0x010fe400078e3cff */
[----:B------:R-:W4:Y:S01]  /*0a90*/  @P4 LDG.E R19, desc[UR6][R8.64+0xf4] ;  /* 0x0000f40608134981 */ /* 0x000f22000c1e1900 */
        /* <DEDUP_REMOVED lines=12> */
[----:B--2---:R-:W-:-:S03]  /*0b60*/  @P4 LOP3.LUT R7, R7, R18, RZ, 0x3c, !PT ;  /* 0x0000001207074212 */ /* 0x004fc600078e3cff */
[----:B------:R-:W2:Y:S01]  /*0b70*/  @P5 LDG.E R18, desc[UR6][R8.64+0x114] ;  /* 0x0001140608125981 */ /* 0x000ea2000c1e1900 */
[----:B------:R-:W-:-:S03]  /*0b80*/  @P3 LOP3.LUT R3, R3, R20, RZ, 0x3c, !PT ;  /* 0x0000001403033212 */ /* 0x000fc600078e3cff */
[----:B------:R-:W2:Y:S01]  /*0b90*/  @P6 LDG.E R20, desc[UR6][R8.64+0x118] ;  /* 0x0001180608146981 */ /* 0x000ea2000c1e1900 */
[----:B----4-:R-:W-:-:S03]  /*0ba0*/  @P4 LOP3.LUT R4, R4, R19, RZ, 0x3c, !PT ;  /* 0x0000001304044212 */ /* 0x010fc600078e3cff */
[----:B------:R-:W4:Y:S01]  /*0bb0*/  @P6 LDG.E R19, desc[UR6][R8.64+0x11c] ;  /* 0x00011c0608136981 */ /* 0x000f22000c1e1900 */
[----:B---3--:R-:W-:-:S03]  /*0bc0*/  @P4 LOP3.LUT R5, R5, R22, RZ, 0x3c, !PT ;  /* 0x0000001605054212 */ /* 0x008fc600078e3cff */
[----:B------:R-:W3:Y:S01]  /*0bd0*/  @P6 LDG.E R22, desc[UR6][R8.64+0x120] ;  /* 0x0001200608166981 */ /* 0x000ee2000c1e1900 */
[----:B------:R-:W-:-:S03]  /*0be0*/  @P4 LOP3.LUT R2, R2, R21, RZ, 0x3c, !PT ;  /* 0x0000001502024212 */ /* 0x000fc600078e3cff */
[----:B------:R-:W3:Y:S01]  /*0bf0*/  @P0 LDG.E R21, desc[UR6][R8.64+0x130] ;  /* 0x0001300608150981 */ /* 0x000ee2000c1e1900 */
[----:B------:R-:W-:Y:S02]  /*0c00*/  @P4 LOP3.LUT R3, R3, R24, RZ, 0x3c, !PT ;  /* 0x0000001803034212 */ /* 0x000fe400078e3cff */
[----:B------:R-:W-:Y:S01]  /*0c10*/  @P5 LOP3.LUT R2, R2, R17, RZ, 0x3c, !PT ;  /* 0x0000001102025212 */ /* 0x000fe200078e3cff */
[----:B------:R-:W3:Y:S01]  /*0c20*/  @P6 LDG.E R24, desc[UR6][R8.64+0x128] ;  /* 0x0001280608186981 */ /* 0x000ee2000c1e1900 */
[----:B------:R-:W-:-:S03]  /*0c30*/  @P5 LOP3.LUT R7, R7, R26, RZ, 0x3c, !PT ;  /* 0x0000001a07075212 */ /* 0x000fc600078e3cff */
[----:B------:R-:W3:Y:S01]  /*0c40*/  @P6 LDG.E R17, desc[UR6][R8.64+0x124] ;  /* 0x0001240608116981 */ /* 0x000ee2000c1e1900 */
[----:B------:R-:W-:-:S03]  /*0c50*/  @P5 LOP3.LUT R5, R5, R28, RZ, 0x3c, !PT ;  /* 0x0000001c05055212 */ /* 0x000fc600078e3cff */
[----:B------:R-:W3:Y:S01]  /*0c60*/  @P0 LDG.E R26, desc[UR6][R8.64+0x12c] ;  /* 0x00012c06081a0981 */ /* 0x000ee2000c1e1900 */
[----:B------:R-:W-:-:S03]  /*0c70*/  @P5 LOP3.LUT R4, R4, R23, RZ, 0x3c, !PT ;  /* 0x0000001704045212 */ /* 0x000fc600078e3cff */
[----:B------:R-:W3:Y:S04]  /*0c80*/  @P0 LDG.E R28, desc[UR6][R8.64+0x13c] ;  /* 0x00013c06081c0981 */ /* 0x000ee8000c1e1900 */
[----:B------:R-:W3:Y:S01]  /*0c90*/  @P0 LDG.E R23, desc[UR6][R8.64+0x138] ;  /* 0x0001380608170981 */ /* 0x000ee2000c1e1900 */
[----:B--2---:R-:W-:-:S03]  /*0ca0*/  @P5 LOP3.LUT R3, R3, R18, RZ, 0x3c, !PT ;  /* 0x0000001203035212 */ /* 0x004fc600078e3cff */
[----:B------:R-:W2:Y:S01]  /*0cb0*/  @P0 LDG.E R18, desc[UR6][R8.64+0x134] ;  /* 0x0001340608120981 */ /* 0x000ea2000c1e1900 */
[----:B------:R-:W-:-:S04]  /*0cc0*/  UIADD3 UR4, UPT, UPT, UR4, 0x10, URZ ;  /* 0x0000001004047890 */ /* 0x000fc8000fffe0ff */
[----:B------:R-:W-:Y:S01]  /*0cd0*/  UISETP.NE.AND UP0, UPT, UR4, 0x20, UPT ;  /* 0x000000200400788c */ /* 0x000fe2000bf05270 */
[----:B------:R-:W-:Y:S02]  /*0ce0*/  @P6 LOP3.LUT R7, R7, R20, RZ, 0x3c, !PT ;  /* 0x0000001407076212 */ /* 0x000fe400078e3cff */
[----:B----4-:R-:W-:Y:S02]  /*0cf0*/  @P6 LOP3.LUT R4, R4, R19, RZ, 0x3c, !PT ;  /* 0x0000001304046212 */ /* 0x010fe400078e3cff */
[----:B---3--:R-:W-:Y:S02]  /*0d00*/  @P6 LOP3.LUT R5, R5, R22, RZ, 0x3c, !PT ;  /* 0x0000001605056212 */ /* 0x008fe400078e3cff */
[----:B------:R-:W-:Y:S02]  /*0d10*/  @P0 LOP3.LUT R4, R4, R21, RZ, 0x3c, !PT ;  /* 0x0000001504040212 */ /* 0x000fe400078e3cff */
[----:B------:R-:W-:Y:S02]  /*0d20*/  @P6 LOP3.LUT R3, R3, R24, RZ, 0x3c, !PT ;  /* 0x0000001803036212 */ /* 0x000fe400078e3cff */
[----:B------:R-:W-:-:S02]  /*0d30*/  @P6 LOP3.LUT R2, R2, R17, RZ, 0x3c, !PT ;  /* 0x0000001102026212 */ /* 0x000fc400078e3cff */
[----:B------:R-:W-:Y:S02]  /*0d40*/  @P0 LOP3.LUT R7, R7, R26, RZ, 0x3c, !PT ;  /* 0x0000001a07070212 */ /* 0x000fe400078e3cff */
[----:B------:R-:W-:Y:S02]  /*0d50*/  @P0 LOP3.LUT R3, R3, R28, RZ, 0x3c, !PT ;  /* 0x0000001c03030212 */ /* 0x000fe400078e3cff */
[----:B------:R-:W-:Y:S02]  /*0d60*/  @P0 LOP3.LUT R2, R2, R23, RZ, 0x3c, !PT ;  /* 0x0000001702020212 */ /* 0x000fe400078e3cff */
[----:B--2---:R-:W-:Y:S01]  /*0d70*/  @P0 LOP3.LUT R5, R5, R18, RZ, 0x3c, !PT ;  /* 0x0000001205050212 */ /* 0x004fe200078e3cff */
[----:B------:R-:W-:Y:S06]  /*0d80*/  BRA.U UP0, `(.L_x_4) ;  /* 0xfffffff500487547 */ /* 0x000fec000b83ffff */
[----:B------:R-:W-:-:S05]  /*0d90*/  VIADD R14, R14, 0x1 ;  /* 0x000000010e0e7836 */ /* 0x000fca0000000000 */
[----:B------:R-:W-:-:S13]  /*0da0*/  ISETP.NE.AND P0, PT, R14, 0x5, PT ;  /* 0x000000050e00780c */ /* 0x000fda0003f05270 */
[----:B------:R-:W-:Y:S05]  /*0db0*/  @P0 BRA `(.L_x_5) ;  /* 0xfffffff400300947 */ /* 0x000fea000383ffff */
[----:B------:R-:W-:Y:S01]  /*0dc0*/  LOP3.LUT R8, R12, 0x3, RZ, 0xc0, !PT ;  /* 0x000000030c087812 */ /* 0x000fe200078ec0ff */
[----:B------:R1:W-:Y:S03]  /*0dd0*/  STL [R1+0x4], R7 ;  /* 0x0000040701007387 */ /* 0x0003e60000100800 */
[----:B------:R-:W-:Y:S01]  /*0de0*/  ISETP.NE.U32.AND P0, PT, R8, 0x1, PT ;  /* 0x000000010800780c */ /* 0x000fe20003f05070 */
[----:B------:R1:W-:Y:S03]  /*0df0*/  STL.64 [R1+0x8], R4 ;  /* 0x0000080401007387 */ /* 0x0003e60000100a00 */
[----:B------:R-:W-:Y:S01]  /*0e00*/  ISETP.NE.AND.EX P0, PT, RZ, RZ, PT, P0 ;  /* 0x000000ffff00720c */ /* 0x000fe20003f05300 */
[----:B------:R1:W-:-:S12]  /*0e10*/  STL.64 [R1+0x10], R2 ;  /* 0x0000100201007387 */ /* 0x0003d80000100a00 */
[----:B-1----:R-:W-:Y:S05]  /*0e20*/  @!P0 BRA `(.L_x_3) ;  /* 0x0000001800088947 */ /* 0x002fea0003800000 */
[----:B------:R-:W-:Y:S01]  /*0e30*/  UMOV UR4, URZ ;  /* 0x000000ff00047c82 */ /* 0x000fe20008000000 */
[----:B------:R-:W-:Y:S01]  /*0e40*/  UMOV UR5, URZ ;  /* 0x000000ff00057c82 */ /* 0x000fe20008000000 */
[----:B------:R-:W-:Y:S02]  /*0e50*/  IMAD.MOV.U32 R14, RZ, RZ, RZ ;  /* 0x000000ffff0e7224 */ /* 0x000fe400078e00ff */
[----:B------:R-:W-:Y:S02]  /*0e60*/  IMAD.MOV.U32 R7, RZ, RZ, RZ ;  /* 0x000000ffff077224 */ /* 0x000fe400078e00ff */
[----:B------:R-:W-:Y:S02]  /*0e70*/  IMAD.U32 R3, RZ, RZ, UR4 ;  /* 0x00000004ff037e24 */ /* 0x000fe4000f8e00ff */
[----:B------:R-:W-:Y:S02]  /*0e80*/  IMAD.U32 R2, RZ, RZ, UR5 ;  /* 0x00000005ff027e24 */ /* 0x000fe4000f8e00ff */
[----:B------:R-:W-:-:S02]  /*0e90*/  IMAD.U32 R5, RZ, RZ, UR4 ;  /* 0x00000004ff057e24 */ /* 0x000fc4000f8e00ff */
[----:B------:R-:W-:-:S07]  /*0ea0*/  IMAD.U32 R4, RZ, RZ, UR5 ;  /* 0x00000005ff047e24 */ /* 0x000fce000f8e00ff */
.L_x_7:
[----:B------:R-:W-:-:S06]  /*0eb0*/  IMAD R16, R14, 0x4, R1 ;  /* 0x000000040e107824 */ /* 0x000fcc00078e0201 */
[----:B------:R-:W5:Y:S01]  /*0ec0*/  LDL R16, [R16+0x4] ;  /* 0x0000040010107983 */ /* 0x000f620000100800 */
[----:B------:R-:W-:-:S05]  /*0ed0*/  UMOV UR4, URZ ;  /* 0x000000ff00047c82 */ /* 0x000fca0008000000 */
.L_x_6:
        /* <DEDUP_REMOVED lines=183> */
[----:B-1----:R-:W-:Y:S05]  /*1a50*/  @P0 BRA `(.L_x_3) ;  /* 0x0000000800fc0947 */ /* 0x002fea0003800000 */
        /* <DEDUP_REMOVED lines=8> */
.L_x_9:
[----:B------:R-:W-:-:S06]  /*1ae0*/  IMAD R16, R14, 0x4, R1 ;  /* 0x000000040e107824 */ /* 0x000fcc00078e0201 */
[----:B------:R-:W5:Y:S01]  /*1af0*/  LDL R16, [R16+0x4] ;  /* 0x0000040010107983 */ /* 0x000f620000100800 */
[----:B------:R-:W-:-:S05]  /*1b00*/  UMOV UR4, URZ ;  /* 0x000000ff00047c82 */ /* 0x000fca0008000000 */
.L_x_8:
        /* <DEDUP_REMOVED lines=177> */
[----:B------:R1:W-:Y:S04]  /*2620*/  STL [R1+0x4], R7 ;  /* 0x0000040701007387 */ /* 0x0003e80000100800 */
[----:B------:R1:W-:Y:S04]  /*2630*/  STL.64 [R1+0x8], R4 ;  /* 0x0000080401007387 */ /* 0x0003e80000100a00 */
[----:B------:R1:W-:Y:S02]  /*2640*/  STL.64 [R1+0x10], R2 ;  /* 0x0000100201007387 */ /* 0x0003e40000100a00 */
.L_x_3:
[----:B------:R-:W-:Y:S05]  /*2650*/  BSYNC.RECONVERGENT B1 ;  /* 0x0000000000017941 */ /* 0x000fea0003800200 */
.L_x_2:
[C---:B------:R-:W-:Y:S01]  /*2660*/  ISETP.GT.U32.AND P0, PT, R12.reuse, 0x3, PT ;  /* 0x000000030c00780c */ /* 0x040fe20003f04070 */
[----:B------:R-:W-:Y:S01]  /*2670*/  VIADD R13, R13, 0x1 ;  /* 0x000000010d0d7836 */ /* 0x000fe20000000000 */
[--C-:B------:R-:W-:Y:S02]  /*2680*/  SHF.R.U64 R12, R12, 0x2, R15.reuse ;  /* 0x000000020c0c7819 */ /* 0x100fe4000000120f */
[----:B------:R-:W-:Y:S02]  /*2690*/  ISETP.GT.U32.AND.EX P0, PT, R15, RZ, PT, P0 ;  /* 0x000000ff0f00720c */ /* 0x000fe40003f04100 */
[----:B------:R-:W-:-:S11]  /*26a0*/  SHF.R.U32.HI R15, RZ, 0x2, R15 ;  /* 0x00000002ff0f7819 */ /* 0x000fd6000001160f */
[----:B------:R-:W-:Y:S05]  /*26b0*/  @P0 BRA `(.L_x_10) ;  /* 0xffffffd800c40947 */ /* 0x000fea000383ffff */
.L_x_1:
[----:B------:R-:W-:Y:S05]  /*26c0*/  BSYNC.RECONVERGENT B0 ;  /* 0x0000000000007941 */ /* 0x000fea0003800200 */
.L_x_0:
[----:B------:R-:W2:Y:S02]  /*26d0*/  LDCU UR4, c[0x0][0x398] ;  /* 0x00007300ff0477ac */ /* 0x000ea40008000800 */
[----:B--2---:R-:W-:-:S13]  /*26e0*/  ISETP.GE.AND P0, PT, R0, UR4, PT ;  /* 0x0000000400007c0c */ /* 0x004fda000bf06270 */
[----:B------:R-:W-:Y:S05]  /*26f0*/  @P0 EXIT ;  /* 0x000000000000094d */ /* 0x000fea0003800000 */
[----:B------:R-:W2:Y:S01]  /*2700*/  LDCU UR5, c[0x0][0x39c] ;  /* 0x00007380ff0577ac */ /* 0x000ea20008000800 */
[C---:B------:R-:W-:Y:S01]  /*2710*/  IMAD.SHL.U32 R12, R0.reuse, 0x4, RZ ;  /* 0x00000004000c7824 */ /* 0x040fe200078e00ff */
[----:B------:R-:W-:Y:S01]  /*2720*/  SHF.R.S32.HI R13, RZ, 0x1f, R0 ;  /* 0x0000001fff0d7819 */ /* 0x000fe20000011400 */
[----:B------:R-:W3:Y:S03]  /*2730*/  LDCU.128 UR8, c[0x0][0x380] ;  /* 0x00007000ff0877ac */ /* 0x000ee60008000c00 */
[----:B------:R-:W-:Y:S01]  /*2740*/  SHF.L.U64.HI R13, R0, 0x2, R13 ;  /* 0x00000002000d7819 */ /* 0x000fe2000001020d */
[----:B--2---:R-:W-:Y:S01]  /*2750*/  UISETP.GE.AND UP0, UPT, UR5, 0x1, UPT ;  /* 0x000000010500788c */ /* 0x004fe2000bf06270 */
[C---:B---3--:R-:W-:Y:S02]  /*2760*/  IADD3 R8, P0, PT, R12.reuse, UR10, RZ ;  /* 0x0000000a0c087c10 */ /* 0x048fe4000ff1e0ff */
[----:B------:R-:W-:-:S02]  /*2770*/  IADD3 R10, P1, PT, R12, UR8, RZ ;  /* 0x000000080c0a7c10 */ /* 0x000fc4000ff3e0ff */
[C---:B------:R-:W-:Y:S02]  /*2780*/  IADD3.X R9, PT, PT, R13.reuse, UR11, RZ, P0, !PT ;  /* 0x0000000b0d097c10 */ /* 0x040fe400087fe4ff */
[----:B------:R-:W-:Y:S02]  /*2790*/  IADD3.X R11, PT, PT, R13, UR9, RZ, P1, !PT ;  /* 0x000000090d0b7c10 */ /* 0x000fe40008ffe4ff */
[----:B------:R-:W-:Y:S07]  /*27a0*/  BRA.U !UP0, `(.L_x_11) ;  /* 0x0000000d08f47547 */ /* 0x000fee000b800000 */
[----:B------:R-:W-:Y:S02]  /*27b0*/  UISETP.GE.U32.AND UP0, UPT, UR5, 0x4, UPT ;  /* 0x000000040500788c */ /* 0x000fe4000bf06070 */
[----:B------:R-:W-:-:S07]  /*27c0*/  ULOP3.LUT UR4, UR5, 0x3, URZ, 0xc0, !UPT ;  /* 0x0000000305047892 */ /* 0x000fce000f8ec0ff */
[----:B------:R-:W-:Y:S05]  /*27d0*/  BRA.U !UP0, `(.L_x_12) ;  /* 0x0000000d08047547 */ /* 0x000fea000b800000 */
[----:B0-----:R-:W0:Y:S01]  /*27e0*/  LDC R6, c[0x0][0x3a0] ;  /* 0x0000e800ff067b82 */ /* 0x001e220000000800 */
[----:B------:R-:W-:-:S04]  /*27f0*/  ULOP3.LUT UR5, UR5, 0x7ffffffc, URZ, 0xc0, !UPT ;  /* 0x7ffffffc05057892 */ /* 0x000fc8000f8ec0ff */
[----:B------:R-:W-:Y:S01]  /*2800*/  UIADD3 UR5, UPT, UPT, -UR5, URZ, URZ ;  /* 0x000000ff05057290 */ /* 0x000fe2000fffe1ff */
[C---:B0-----:R-:W-:Y:S02]  /*2810*/  LOP3.LUT R0, R6.reuse, 0xaad26b49, RZ, 0x3c, !PT ;  /* 0xaad26b4906007812 */ /* 0x041fe400078e3cff */
[----:B------:R-:W-:Y:S01]  /*2820*/  ISETP.GT.AND P0, PT, R6, -0x1, PT ;  /* 0xffffffff0600780c */ /* 0x000fe20003f04270 */
[----:B------:R-:W-:Y:S02]  /*2830*/  IMAD.MOV.U32 R6, RZ, RZ, -0x266e14b1 ;  /* 0xd991eb4fff067424 */ /* 0x000fe400078e00ff */
[----:B------:R-:W-:-:S03]  /*2840*/  IMAD R0, R0, 0x4182bed5, RZ ;  /* 0x4182bed500007824 */ /* 0x000fc600078e02ff */
[----:B------:R-:W-:-:S04]  /*2850*/  SEL R15, R6, 0x8bf16996, P0 ;  /* 0x8bf16996060f7807 */ /* 0x000fc80000000000 */
[----:B------:R-:W-:-:S07]  /*2860*/  IADD3 R15, PT, PT, R15, 0x7b0fdd, R0 ;  /* 0x007b0fdd0f0f7810 */ /* 0x000fce0007ffe000 */
.L_x_28:
[----:B------:R-:W-:Y:S01]  /*2870*/  SHF.R.U32.HI R0, RZ, 0x2, R7 ;  /* 0x00000002ff007819 */ /* 0x000fe20000011607 */
[----:B------:R-:W-:Y:S01]  /*2880*/  IMAD.MOV.U32 R14, RZ, RZ, R4 ;  /* 0x000000ffff0e7224 */ /* 0x000fe200078e0004 */
[----:B------:R-:W-:Y:S01]  /*2890*/  UIADD3 UR5, UPT, UPT, UR5, 0x4, URZ ;  /* 0x0000000405057890 */ /* 0x000fe2000fffe0ff */
[----:B------:R-:W-:Y:S01]  /*28a0*/  BSSY.RECONVERGENT B0, `(.L_x_13) ;  /* 0x0000031000007945 */ /* 0x000fe20003800200 */
[----:B------:R-:W-:Y:S01]  /*28b0*/  LOP3.LUT R0, R0, R7, RZ, 0x3c, !PT ;  /* 0x0000000700007212 */ /* 0x000fe200078e3cff */
[----:B-1----:R-:W-:Y:S01]  /*28c0*/  IMAD.SHL.U32 R7, R3, 0x10, RZ ;  /* 0x0000001003077824 */ /* 0x002fe200078e00ff */
[----:B------:R-:W-:Y:S01]  /*28d0*/  UISETP.NE.AND UP0, UPT, UR5, URZ, UPT ;  /* 0x000000ff0500728c */ /* 0x000fe2000bf05270 */
[----:B------:R-:W-:Y:S02]  /*28e0*/  IMAD.MOV.U32 R17, RZ, RZ, R5 ;  /* 0x000000ffff117224 */ /* 0x000fe400078e0005 */
[----:B------:R-:W-:Y:S02]  /*28f0*/  IMAD.SHL.U32 R6, R0, 0x2, RZ ;  /* 0x0000000200067824 */ /* 0x000fe400078e00ff */
[----:B------:R-:W-:-:S03]  /*2900*/  IMAD.MOV.U32 R16, RZ, RZ, R2 ;  /* 0x000000ffff107224 */ /* 0x000fc600078e0002 */
[----:B------:R-:W-:Y:S01]  /*2910*/  LOP3.LUT R6, R0, R6, R7, 0x96, !PT ;  /* 0x0000000600067212 */ /* 0x000fe200078e9607 */
[----:B------:R-:W-:-:S03]  /*2920*/  IMAD.MOV.U32 R0, RZ, RZ, 0x2f800000 ;  /* 0x2f800000ff007424 */ /* 0x000fc600078e00ff */
[----:B------:R-:W-:-:S04]  /*2930*/  LOP3.LUT R4, R6, R3, RZ, 0x3c, !PT ;  /* 0x0000000306047212 */ /* 0x000fc800078e3cff */
[----:B------:R-:W-:-:S04]  /*2940*/  IADD3 R6, PT, PT, R15, -0x10974f, R4 ;  /* 0xffef68b10f067810 */ /* 0x000fc80007ffe004 */
[----:B------:R-:W-:-:S05]  /*2950*/  I2FP.F32.U32 R7, R6 ;  /* 0x0000000600077245 */ /* 0x000fca0000201000 */
[----:B------:R-:W-:-:S04]  /*2960*/  FFMA R7, R7, R0, 1.1641532182693481445e-10 ;  /* 0x2f00000007077423 */ /* 0x000fc80000000000 */
[----:B------:R-:W-:-:S06]  /*2970*/  FMUL R7, R7, 4 ;  /* 0x4080000007077820 */ /* 0x000fcc0000400000 */
[----:B------:R-:W0:Y:S02]  /*2980*/  F2I.TRUNC.NTZ R7, R7 ;  /* 0x0000000700077305 */ /* 0x000e24000020f100 */
[----:B0-----:R-:W-:-:S04]  /*2990*/  SHF.R.S32.HI R6, RZ, 0x1f, R7 ;  /* 0x0000001fff067819 */ /* 0x001fc80000011407 */
[----:B------:R-:W-:-:S04]  /*29a0*/  LEA.HI R6, R6, R7, RZ, 0x2 ;  /* 0x0000000706067211 */ /* 0x000fc800078f10ff */
[----:B------:R-:W-:-:S05]  /*29b0*/  LOP3.LUT R6, R6, 0xfffffffc, RZ, 0xc0, !PT ;  /* 0xfffffffc06067812 */ /* 0x000fca00078ec0ff */
[----:B------:R-:W-:Y:S02]  /*29c0*/  IMAD.IADD R19, R7, 0x1, -R6 ;  /* 0x0000000107137824 */ /* 0x000fe400078e0a06 */
[----:B------:R-:W-:Y:S02]  /*29d0*/  IMAD.MOV.U32 R6, RZ, RZ, R15 ;  /* 0x000000ffff067224 */ /* 0x000fe400078e000f */
[----:B------:R-:W-:Y:S01]  /*29e0*/  IMAD.MOV.U32 R7, RZ, RZ, R3 ;  /* 0x000000ffff077224 */ /* 0x000fe200078e0003 */
[----:B------:R-:W-:-:S13]  /*29f0*/  ISETP.GT.AND P0, PT, R19, 0x1, PT ;  /* 0x000000011300780c */ /* 0x000fda0003f04270 */
[----:B------:R-:W-:Y:S05]  /*2a00*/  @P0 BRA `(.L_x_14) ;  /* 0x0000000000340947 */ /* 0x000fea0003800000 */
[----:B------:R-:W-:-:S05]  /*2a10*/  VIMNMX.U32 R2, PT, PT, R19, 0x2, PT ;  /* 0x0000000213027848 */ /* 0x000fca0003fe0000 */
[----:B------:R-:W-:-:S04]  /*2a20*/  IMAD.SHL.U32 R5, R2, 0x4, RZ ;  /* 0x0000000402057824 */ /* 0x000fc800078e00ff */
[----:B------:R-:W0:Y:S02]  /*2a30*/  LDC R2, c[0x2][R5] ;  /* 0x0080000005027b82 */ /* 0x000e240000000800 */
[----:B0-----:R-:W-:-:S04]  /*2a40*/  SHF.R.S32.HI R3, RZ, 0x1f, R2 ;  /* 0x0000001fff037819 */ /* 0x001fc80000011402 */
.L_x_39:
[----:B------:R-:W-:Y:S05]  /*2a50*/  BRX R2 -0x2a60                                                     (*"BRANCH_TARGETS .L_x_40,.L_x_41,.L_x_15"*) ;  /* 0xffffffd402687949 */ /* 0x000fea000383ffff */
.L_x_41:
[----:B------:R-:W2:Y:S02]  /*2a60*/  LDG.E R2, desc[UR6][R10.64] ;  /* 0x000000060a027981 */ /* 0x000ea4000c1e1900 */
[----:B--2---:R-:W-:-:S05]  /*2a70*/  FADD R3, R2, -1 ;  /* 0xbf80000002037421 */ /* 0x004fca0000000000 */
[----:B------:R0:W-:Y:S01]  /*2a80*/  STG.E desc[UR6][R10.64], R3 ;  /* 0x000000030a007986 */ /* 0x0001e2000c101906 */
[----:B------:R-:W-:Y:S05]  /*2a90*/  BRA `(.L_x_15) ;  /* 0x0000000000447947 */ /* 0x000fea0003800000 */
.L_x_40:
[----:B------:R-:W2:Y:S02]  /*2aa0*/  LDG.E R3, desc[UR6][R10.64] ;  /* 0x000000060a037981 */ /* 0x000ea4000c1e1900 */
[----:B--2---:R-:W-:-:S05]  /*2ab0*/  FADD R3, R3, 1 ;  /* 0x3f80000003037421 */ /* 0x004fca0000000000 */
[----:B------:R1:W-:Y:S01]  /*2ac0*/  STG.E desc[UR6][R10.64], R3 ;  /* 0x000000030a007986 */ /* 0x0003e2000c101906 */
[----:B------:R-:W-:Y:S05]  /*2ad0*/  BRA `(.L_x_15) ;  /* 0x0000000000347947 */ /* 0x000fea0003800000 */
.L_x_14:
[----:B------:R-:W-:-:S05]  /*2ae0*/  IMAD.MOV.U32 R2, RZ, RZ, -0x2 ;  /* 0xfffffffeff027424 */ /* 0x000fca00078e00ff */
[----:B------:R-:W-:-:S05]  /*2af0*/  VIADDMNMX.U32 R2, R19, R2, 0x2, PT ;  /* 0x0000000213027446 */ /* 0x000fca0003800002 */
[----:B------:R-:W-:-:S04]  /*2b00*/  IMAD.SHL.U32 R5, R2, 0x4, RZ ;  /* 0x0000000402057824 */ /* 0x000fc800078e00ff */
[----:B------:R-:W0:Y:S02]  /*2b10*/  LDC R2, c[0x2][R5+0xc] ;  /* 0x0080030005027b82 */ /* 0x000e240000000800 */
[----:B0-----:R-:W-:-:S04]  /*2b20*/  SHF.R.S32.HI R3, RZ, 0x1f, R2 ;  /* 0x0000001fff037819 */ /* 0x001fc80000011402 */
.L_x_43:
[----:B------:R-:W-:Y:S05]  /*2b30*/  BRX R2 -0x2b40                                                     (*"BRANCH_TARGETS .L_x_44,.L_x_45,.L_x_15"*) ;  /* 0xffffffd402307949 */ /* 0x000fea000383ffff */
.L_x_45:
[----:B------:R-:W2:Y:S02]  /*2b40*/  LDG.E R2, desc[UR6][R8.64+0x4] ;  /* 0x0000040608027981 */ /* 0x000ea4000c1e1900 */
[----:B--2---:R-:W-:-:S05]  /*2b50*/  FADD R3, R2, -1 ;  /* 0xbf80000002037421 */ /* 0x004fca0000000000 */
[----:B------:R2:W-:Y:S01]  /*2b60*/  STG.E desc[UR6][R8.64+0x4], R3 ;  /* 0x0000040308007986 */ /* 0x0005e2000c101906 */
[----:B------:R-:W-:Y:S05]  /*2b70*/  BRA `(.L_x_15) ;  /* 0x00000000000c7947 */ /* 0x000fea0003800000 */
.L_x_44:
[----:B------:R-:W2:Y:S02]  /*2b80*/  LDG.E R3, desc[UR6][R8.64+0x4] ;  /* 0x0000040608037981 */ /* 0x000ea4000c1e1900 */
[----:B--2---:R-:W-:-:S05]  /*2b90*/  FADD R3, R3, 1 ;  /* 0x3f80000003037421 */ /* 0x004fca0000000000 */
[----:B------:R3:W-:Y:S02]  /*2ba0*/  STG.E desc[UR6][R8.64+0x4], R3 ;  /* 0x0000040308007986 */ /* 0x0007e4000c101906 */
.L_x_15:
[----:B------:R-:W-:Y:S05]  /*2bb0*/  BSYNC.RECONVERGENT B0 ;  /* 0x0000000000007941 */ /* 0x000fea0003800200 */
.L_x_13:
[----:B0123--:R-:W-:Y:S01]  /*2bc0*/  SHF.R.U32.HI R3, RZ, 0x2, R14 ;  /* 0x00000002ff037819 */ /* 0x00ffe2000001160e */
[----:B------:R-:W-:Y:S01]  /*2bd0*/  IMAD.SHL.U32 R2, R4, 0x10, RZ ;  /* 0x0000001004027824 */ /* 0x000fe200078e00ff */
[----:B------:R-:W-:Y:S02]  /*2be0*/  BSSY.RECONVERGENT B0, `(.L_x_16) ;  /* 0x0000028000007945 */ /* 0x000fe40003800200 */
[----:B------:R-:W-:-:S05]  /*2bf0*/  LOP3.LUT R3, R3, R14, RZ, 0x3c, !PT ;  /* 0x0000000e03037212 */ /* 0x000fca00078e3cff */
[----:B------:R-:W-:-:S05]  /*2c00*/  IMAD.SHL.U32 R5, R3, 0x2, RZ ;  /* 0x0000000203057824 */ /* 0x000fca00078e00ff */
[----:B------:R-:W-:-:S04]  /*2c10*/  LOP3.LUT R5, R3, R5, R2, 0x96, !PT ;  /* 0x0000000503057212 */ /* 0x000fc800078e9602 */
        /* <DEDUP_REMOVED lines=9> */
[----:B------:R-:W-:-:S05]  /*2cb0*/  IMAD.IADD R2, R3, 0x1, -R2 ;  /* 0x0000000103027824 */ /* 0x000fca00078e0a02 */
[----:B------:R-:W-:-:S13]  /*2cc0*/  ISETP.GT.AND P0, PT, R2, 0x1, PT ;  /* 0x000000010200780c */ /* 0x000fda0003f04270 */
[----:B------:R-:W-:Y:S05]  /*2cd0*/  @P0 BRA `(.L_x_17) ;  /* 0x0000000000340947 */ /* 0x000fea0003800000 */
[----:B------:R-:W-:-:S05]  /*2ce0*/  VIMNMX.U32 R2, PT, PT, R2, 0x2, PT ;  /* 0x0000000202027848 */ /* 0x000fca0003fe0000 */
[----:B------:R-:W-:-:S04]  /*2cf0*/  IMAD.SHL.U32 R14, R2, 0x4, RZ ;  /* 0x00000004020e7824 */ /* 0x000fc800078e00ff */
[----:B------:R-:W0:Y:S02]  /*2d00*/  LDC R2, c[0x2][R14+0x18] ;  /* 0x008006000e027b82 */ /* 0x000e240000000800 */
[----:B0-----:R-:W-:-:S04]  /*2d10*/  SHF.R.S32.HI R3, RZ, 0x1f, R2 ;  /* 0x0000001fff037819 */ /* 0x001fc80000011402 */
.L_x_47:
[----:B------:R-:W-:Y:S05]  /*2d20*/  BRX R2 -0x2d30                                                     (*"BRANCH_TARGETS .L_x_48,.L_x_49,.L_x_18"*) ;  /* 0xffffffd002b47949 */ /* 0x000fea000383ffff */
.L_x_49:
[----:B------:R-:W2:Y:S02]  /*2d30*/  LDG.E R2, desc[UR6][R10.64] ;  /* 0x000000060a027981 */ /* 0x000ea4000c1e1900 */
[----:B--2---:R-:W-:-:S05]  /*2d40*/  FADD R3, R2, -1 ;  /* 0xbf80000002037421 */ /* 0x004fca0000000000 */
[----:B------:R0:W-:Y:S01]  /*2d50*/  STG.E desc[UR6][R10.64], R3 ;  /* 0x000000030a007986 */ /* 0x0001e2000c101906 */
[----:B------:R-:W-:Y:S05]  /*2d60*/  BRA `(.L_x_18) ;  /* 0x00000000003c7947 */ /* 0x000fea0003800000 */
.L_x_48:
[----:B------:R-:W2:Y:S02]  /*2d70*/  LDG.E R3, desc[UR6][R10.64] ;  /* 0x000000060a037981 */ /* 0x000ea4000c1e1900 */
[----:B--2---:R-:W-:-:S05]  /*2d80*/  FADD R3, R3, 1 ;  /* 0x3f80000003037421 */ /* 0x004fca0000000000 */
[----:B------:R1:W-:Y:S01]  /*2d90*/  STG.E desc[UR6][R10.64], R3 ;  /* 0x000000030a007986 */ /* 0x0003e2000c101906 */
[----:B------:R-:W-:Y:S05]  /*2da0*/  BRA `(.L_x_18) ;  /* 0x00000000002c7947 */ /* 0x000fea0003800000 */
.L_x_17:
[----:B------:R-:W-:-:S13]  /*2db0*/  ISETP.NE.AND P0, PT, R2, 0x2, PT ;  /* 0x000000020200780c */ /* 0x000fda0003f05270 */
[----:B------:R-:W-:Y:S05]  /*2dc0*/  @!P0 BRA `(.L_x_19) ;  /* 0x0000000000188947 */ /* 0x000fea0003800000 */
[----:B------:R-:W-:-:S13]  /*2dd0*/  ISETP.NE.AND P0, PT, R2, 0x3, PT ;  /* 0x000000030200780c */ /* 0x000fda0003f05270 */
[----:B------:R-:W-:Y:S05]  /*2de0*/  @P0 BRA `(.L_x_18) ;  /* 0x00000000001c0947 */ /* 0x000fea0003800000 */
[----:B------:R-:W2:Y:S02]  /*2df0*/  LDG.E R2, desc[UR6][R8.64+0x4] ;  /* 0x0000040608027981 */ /* 0x000ea4000c1e1900 */
[----:B--2---:R-:W-:-:S05]  /*2e00*/  FADD R3, R2, -1 ;  /* 0xbf80000002037421 */ /* 0x004fca0000000000 */
[----:B------:R3:W-:Y:S01]  /*2e10*/  STG.E desc[UR6][R8.64+0x4], R3 ;  /* 0x0000040308007986 */ /* 0x0007e2000c101906 */
[----:B------:R-:W-:Y:S05]  /*2e20*/  BRA `(.L_x_18) ;  /* 0x00000000000c7947 */ /* 0x000fea0003800000 */
.L_x_19:
[----:B------:R-:W2:Y:S02]  /*2e30*/  LDG.E R3, desc[UR6][R8.64+0x4] ;  /* 0x0000040608037981 */ /* 0x000ea4000c1e1900 */
[----:B--2---:R-:W-:-:S05]  /*2e40*/  FADD R3, R3, 1 ;  /* 0x3f80000003037421 */ /* 0x004fca0000000000 */
[----:B------:R2:W-:Y:S02]  /*2e50*/  STG.E desc[UR6][R8.64+0x4], R3 ;  /* 0x0000040308007986 */ /* 0x0005e4000c101906 */
.L_x_18:
[----:B------:R-:W-:Y:S05]  /*2e60*/  BSYNC.RECONVERGENT B0 ;  /* 0x0000000000007941 */ /* 0x000fea0003800200 */
.L_x_16:
[----:B------:R-:W-:Y:S01]  /*2e70*/  SHF.R.U32.HI R2, RZ, 0x2, R17 ;  /* 0x00000002ff027819 */ /* 0x000fe20000011611 */
[----:B0123--:R-:W-:Y:S01]  /*2e80*/  IMAD.SHL.U32 R3, R5, 0x10, RZ ;  /* 0x0000001005037824 */ /* 0x00ffe200078e00ff */
        /* <DEDUP_REMOVED lines=20> */
.L_x_51:
[----:B------:R-:W-:Y:S05]  /*2fd0*/  BRX R14 -0x2fe0                                                    (*"BRANCH_TARGETS .L_x_52,.L_x_53,.L_x_22"*) ;  /* 0xffffffd00e087949 */ /* 0x000fea000383ffff */
.L_x_53:
[----:B------:R-:W2:Y:S02]  /*2fe0*/  LDG.E R3, desc[UR6][R10.64] ;  /* 0x000000060a037981 */ /* 0x000ea4000c1e1900 */
[----:B--2---:R-:W-:-:S05]  /*2ff0*/  FADD R3, R3, -1 ;  /* 0xbf80000003037421 */ /* 0x004fca0000000000 */
[----:B------:R0:W-:Y:S01]  /*3000*/  STG.E desc[UR6][R10.64], R3 ;  /* 0x000000030a007986 */ /* 0x0001e2000c101906 */
[----:B------:R-:W-:Y:S05]  /*3010*/  BRA `(.L_x_22) ;  /* 0x00000000003c7947 */ /* 0x000fea0003800000 */
.L_x_52:
[----:B------:R-:W2:Y:S02]  /*3020*/  LDG.E R3, desc[UR6][R10.64] ;  /* 0x000000060a037981 */ /* 0x000ea4000c1e1900 */
[----:B--2---:R-:W-:-:S05]  /*3030*/  FADD R3, R3, 1 ;  /* 0x3f80000003037421 */ /* 0x004fca0000000000 */
[----:B------:R1:W-:Y:S01]  /*3040*/  STG.E desc[UR6][R10.64], R3 ;  /* 0x000000030a007986 */ /* 0x0003e2000c101906 */
[----:B------:R-:W-:Y:S05]  /*3050*/  BRA `(.L_x_22) ;  /* 0x00000000002c7947 */ /* 0x000fea0003800000 */
.L_x_21:
        /* <DEDUP_REMOVED lines=8> */
.L_x_23:
[----:B------:R-:W2:Y:S02]  /*30e0*/  LDG.E R3, desc[UR6][R8.64+0x4] ;  /* 0x0000040608037981 */ /* 0x000ea4000c1e1900 */
[----:B--2---:R-:W-:-:S05]  /*30f0*/  FADD R3, R3, 1 ;  /* 0x3f80000003037421 */ /* 0x004fca0000000000 */
[----:B------:R2:W-:Y:S02]  /*3100*/  STG.E desc[UR6][R8.64+0x4], R3 ;  /* 0x0000040308007986 */ /* 0x0005e4000c101906 */
.L_x_22:
[----:B------:R-:W-:Y:S05]  /*3110*/  BSYNC.RECONVERGENT B0 ;  /* 0x0000000000007941 */ /* 0x000fea0003800200 */
.L_x_20:
[----:B0123--:R-:W-:Y:S01]  /*3120*/  SHF.R.U32.HI R3, RZ, 0x2, R16 ;  /* 0x00000002ff037819 */ /* 0x00ffe20000011610 */
[----:B------:R-:W-:Y:S01]  /*3130*/  IMAD.SHL.U32 R14, R2, 0x10, RZ ;  /* 0x00000010020e7824 */ /* 0x000fe200078e00ff */
[----:B------:R-:W-:Y:S02]  /*3140*/  BSSY.RECONVERGENT B0, `(.L_x_24) ;  /* 0x0000028000007945 */ /* 0x000fe40003800200 */
[----:B------:R-:W-:-:S05]  /*3150*/  LOP3.LUT R3, R3, R16, RZ, 0x3c, !PT ;  /* 0x0000001003037212 */ /* 0x000fca00078e3cff */
[----:B------:R-:W-:-:S05]  /*3160*/  IMAD.SHL.U32 R15, R3, 0x2, RZ ;  /* 0x00000002030f7824 */ /* 0x000fca00078e00ff */
[----:B------:R-:W-:-:S04]  /*3170*/  LOP3.LUT R3, R3, R15, R14, 0x96, !PT ;  /* 0x0000000f03037212 */ /* 0x000fc800078e960e */
[----:B------:R-:W-:-:S05]  /*3180*/  LOP3.LUT R3, R3, R2, RZ, 0x3c, !PT ;  /* 0x0000000203037212 */ /* 0x000fca00078e3cff */
[----:B------:R-:W-:-:S05]  /*3190*/  IMAD.IADD R14, R6, 0x1, R3 ;  /* 0x00000001060e7824 */ /* 0x000fca00078e0203 */
        /* <DEDUP_REMOVED lines=14> */
.L_x_55:
[----:B------:R-:W-:Y:S05]  /*3280*/  BRX R14 -0x3290                                                    (*"BRANCH_TARGETS .L_x_56,.L_x_57,.L_x_26"*) ;  /* 0xffffffcc0e5c7949 */ /* 0x000fea000383ffff */
.L_x_57:
[----:B------:R-:W2:Y:S02]  /*3290*/  LDG.E R0, desc[UR6][R10.64] ;  /* 0x000000060a007981 */ /* 0x000ea4000c1e1900 */
[----:B--2---:R-:W-:-:S05]  /*32a0*/  FADD R15, R0, -1 ;  /* 0xbf800000000f7421 */ /* 0x004fca0000000000 */
[----:B------:R3:W-:Y:S01]  /*32b0*/  STG.E desc[UR6][R10.64], R15 ;  /* 0x0000000f0a007986 */ /* 0x0007e2000c101906 */
[----:B------:R-:W-:Y:S05]  /*32c0*/  BRA `(.L_x_26) ;  /* 0x00000000003c7947 */ /* 0x000fea0003800000 */
.L_x_56:
[----:B------:R-:W2:Y:S02]  /*32d0*/  LDG.E R15, desc[UR6][R10.64] ;  /* 0x000000060a0f7981 */ /* 0x000ea4000c1e1900 */
[----:B--2---:R-:W-:-:S05]  /*32e0*/  FADD R15, R15, 1 ;  /* 0x3f8000000f0f7421 */ /* 0x004fca0000000000 */
[----:B------:R2:W-:Y:S01]  /*32f0*/  STG.E desc[UR6][R10.64], R15 ;  /* 0x0000000f0a007986 */ /* 0x0005e2000c101906 */
[----:B------:R-:W-:Y:S05]  /*3300*/  BRA `(.L_x_26) ;  /* 0x00000000002c7947 */ /* 0x000fea0003800000 */
.L_x_25:
        /* <DEDUP_REMOVED lines=8> */
.L_x_27:
[----:B------:R-:W2:Y:S02]  /*3390*/  LDG.E R15, desc[UR6][R8.64+0x4] ;  /* 0x00000406080f7981 */ /* 0x000ea4000c1e1900 */
[----:B--2---:R-:W-:-:S05]  /*33a0*/  FADD R15, R15, 1 ;  /* 0x3f8000000f0f7421 */ /* 0x004fca0000000000 */
[----:B------:R0:W-:Y:S02]  /*33b0*/  STG.E desc[UR6][R8.64+0x4], R15 ;  /* 0x0000040f08007986 */ /* 0x0001e4000c101906 */
.L_x_26:
[----:B------:R-:W-:Y:S05]  /*33c0*/  BSYNC.RECONVERGENT B0 ;  /* 0x0000000000007941 */ /* 0x000fea0003800200 */
.L_x_24:
[----:B0123--:R-:W-:Y:S01]  /*33d0*/  VIADD R15, R6, 0x161f14 ;  /* 0x00161f14060f7836 */ /* 0x00ffe20000000000 */
[----:B------:R-:W-:Y:S06]  /*33e0*/  BRA.U UP0, `(.L_x_28) ;  /* 0xfffffff500207547 */ /* 0x000fec000b83ffff */
.L_x_12:
[----:B------:R-:W-:-:S09]  /*33f0*/  UISETP.NE.AND UP0, UPT, UR4, URZ, UPT ;  /* 0x000000ff0400728c */ /* 0x000fd2000bf05270 */
[----:B------:R-:W-:Y:S05]  /*3400*/  BRA.U !UP0, `(.L_x_11) ;  /* 0x0000000108dc7547 */ /* 0x000fea000b800000 */
[----:B0-----:R-:W-:Y:S01]  /*3410*/  VIADD R6, R6, 0x587c5 ;  /* 0x000587c506067836 */ /* 0x001fe20000000000 */
[----:B------:R-:W-:-:S12]  /*3420*/  UIADD3 UR4, UPT, UPT, -UR4, URZ, URZ ;  /* 0x000000ff04047290 */ /* 0x000fd8000fffe1ff */
.L_x_33:
[----:B------:R-:W-:Y:S01]  /*3430*/  SHF.R.U32.HI R0, RZ, 0x2, R7 ;  /* 0x00000002ff007819 */ /* 0x000fe20000011607 */
[----:B------:R-:W-:Y:S01]  /*3440*/  UIADD3 UR4, UPT, UPT, UR4, 0x1, URZ ;  /* 0x0000000104047890 */ /* 0x000fe2000fffe0ff */
[----:B------:R-:W-:Y:S02]  /*3450*/  BSSY.RECONVERGENT B0, `(.L_x_29) ;  /* 0x0000030000007945 */ /* 0x000fe40003800200 */
[----:B------:R-:W-:Y:S01]  /*3460*/  LOP3.LUT R0, R0, R7, RZ, 0x3c, !PT ;  /* 0x0000000700007212 */ /* 0x000fe200078e3cff */
[----:B-1----:R-:W-:Y:S01]  /*3470*/  IMAD.SHL.U32 R7, R3, 0x10, RZ ;  /* 0x0000001003077824 */ /* 0x002fe200078e00ff */
[----:B------:R-:W-:-:S03]  /*3480*/  UISETP.NE.AND UP0, UPT, UR4, URZ, UPT ;  /* 0x000000ff0400728c */ /* 0x000fc6000bf05270 */
[----:B------:R-:W-:-:S05]  /*3490*/  IMAD.SHL.U32 R14, R0, 0x2, RZ ;  /* 0x00000002000e7824 */ /* 0x000fca00078e00ff */
[----:B------:R-:W-:Y:S01]  /*34a0*/  LOP3.LUT R14, R0, R14, R7, 0x96, !PT ;  /* 0x0000000e000e7212 */ /* 0x000fe200078e9607 */
[----:B------:R-:W-:-:S03]  /*34b0*/  IMAD.MOV.U32 R7, RZ, RZ, 0x2f800000 ;  /* 0x2f800000ff077424 */ /* 0x000fc600078e00ff */
[----:B0-23--:R-:W-:-:S05]  /*34c0*/  LOP3.LUT R15, R14, R3, RZ, 0x3c, !PT ;  /* 0x000000030e0f7212 */ /* 0x00dfca00078e3cff */
        /* <DEDUP_REMOVED lines=11> */
[----:B------:R-:W-:Y:S01]  /*3580*/  ISETP.GT.AND P0, PT, R14, 0x1, PT ;  /* 0x000000010e00780c */ /* 0x000fe20003f04270 */
[----:B------:R-:W-:Y:S02]  /*3590*/  IMAD.MOV.U32 R5, RZ, RZ, R2 ;  /* 0x000000ffff057224 */ /* 0x000fe400078e0002 */
[----:B------:R-:W-:Y:S02]  /*35a0*/  IMAD.MOV.U32 R2, RZ, RZ, R3 ;  /* 0x000000ffff027224 */ /* 0x000fe400078e0003 */
[----:B------:R-:W-:-:S08]  /*35b0*/  IMAD.MOV.U32 R3, RZ, RZ, R15 ;  /* 0x000000ffff037224 */ /* 0x000fd000078e000f */
[----:B------:R-:W-:Y:S05]  /*35c0*/  @P0 BRA `(.L_x_30) ;  /* 0x0000000000340947 */ /* 0x000fea0003800000 */
[----:B------:R-:W-:-:S05]  /*35d0*/  VIMNMX.U32 R0, PT, PT, R14, 0x2, PT ;  /* 0x000000020e007848 */ /* 0x000fca0003fe0000 */
[----:B------:R-:W-:-:S04]  /*35e0*/  IMAD.SHL.U32 R0, R0, 0x4, RZ ;  /* 0x0000000400007824 */ /* 0x000fc800078e00ff */
[----:B------:R-:W0:Y:S02]  /*35f0*/  LDC R14, c[0x2][R0+0x3c] ;  /* 0x00800f00000e7b82 */ /* 0x000e240000000800 */
[----:B0-----:R-:W-:-:S04]  /*3600*/  SHF.R.S32.HI R15, RZ, 0x1f, R14 ;  /* 0x0000001fff0f7819 */ /* 0x001fc8000001140e */
.L_x_59:
[----:B------:R-:W-:Y:S05]  /*3610*/  BRX R14 -0x3620                                                    (*"BRANCH_TARGETS .L_x_60,.L_x_61,.L_x_31"*) ;  /* 0xffffffc80e787949 */ /* 0x000fea000383ffff */
.L_x_61:
[----:B------:R-:W2:Y:S02]  /*3620*/  LDG.E R0, desc[UR6][R10.64] ;  /* 0x000000060a007981 */ /* 0x000ea4000c1e1900 */
[----:B--2---:R-:W-:-:S05]  /*3630*/  FADD R15, R0, -1 ;  /* 0xbf800000000f7421 */ /* 0x004fca0000000000 */
[----:B------:R3:W-:Y:S01]  /*3640*/  STG.E desc[UR6][R10.64], R15 ;  /* 0x0000000f0a007986 */ /* 0x0007e2000c101906 */
[----:B------:R-:W-:Y:S05]  /*3650*/  BRA `(.L_x_31) ;  /* 0x00000000003c7947 */ /* 0x000fea0003800000 */
.L_x_60:
[----:B------:R-:W2:Y:S02]  /*3660*/  LDG.E R15, desc[UR6][R10.64] ;  /* 0x000000060a0f7981 */ /* 0x000ea4000c1e1900 */
[----:B--2---:R-:W-:-:S05]  /*3670*/  FADD R15, R15, 1 ;  /* 0x3f8000000f0f7421 */ /* 0x004fca0000000000 */
[----:B------:R2:W-:Y:S01]  /*3680*/  STG.E desc[UR6][R10.64], R15 ;  /* 0x0000000f0a007986 */ /* 0x0005e2000c101906 */
[----:B------:R-:W-:Y:S05]  /*3690*/  BRA `(.L_x_31) ;  /* 0x00000000002c7947 */ /* 0x000fea0003800000 */
.L_x_30:
        /* <DEDUP_REMOVED lines=8> */
.L_x_32:
[----:B------:R-:W2:Y:S02]  /*3720*/  LDG.E R15, desc[UR6][R8.64+0x4] ;  /* 0x00000406080f7981 */ /* 0x000ea4000c1e1900 */
[----:B--2---:R-:W-:-:S05]  /*3730*/  FADD R15, R15, 1 ;  /* 0x3f8000000f0f7421 */ /* 0x004fca0000000000 */
[----:B------:R0:W-:Y:S02]  /*3740*/  STG.E desc[UR6][R8.64+0x4], R15 ;  /* 0x0000040f08007986 */ /* 0x0001e4000c101906 */
.L_x_31:
[----:B------:R-:W-:Y:S05]  /*3750*/  BSYNC.RECONVERGENT B0 ;  /* 0x0000000000007941 */ /* 0x000fea0003800200 */
.L_x_29:
[----:B------:R-:W-:Y:S01]  /*3760*/  VIADD R6, R6, 0x587c5 ;  /* 0x000587c506067836 */ /* 0x000fe20000000000 */
[----:B------:R-:W-:Y:S06]  /*3770*/  BRA.U UP0, `(.L_x_33) ;  /* 0xfffffffd002c7547 */ /* 0x000fec000b83ffff */
.L_x_11:
[----:B01----:R-:W4:Y:S04]  /*3780*/  LDG.E R8, desc[UR6][R8.64] ;  /* 0x0000000608087981 */ /* 0x003f28000c1e1900 */
[----:B--23--:R-:W2:Y:S01]  /*3790*/  LDG.E R10, desc[UR6][R10.64] ;  /* 0x000000060a0a7981 */ /* 0x00cea2000c1e1900 */
[----:B------:R-:W-:Y:S01]  /*37a0*/  BSSY.RECONVERGENT B0, `(.L_x_34) ;  /* 0x000000f000007945 */ /* 0x000fe20003800200 */
[----:B----4-:R-:W-:-:S04]  /*37b0*/  FMUL R3, R8, R8 ;  /* 0x0000000808037220 */ /* 0x010fc80000400000 */
[----:B--2---:R-:W-:-:S04]  /*37c0*/  FFMA R0, R10, R10, R3 ;  /* 0x0000000a0a007223 */ /* 0x004fc80000000003 */
[----:B------:R-:W-:Y:S01]  /*37d0*/  VIADD R2, R0, 0xf3000000 ;  /* 0xf300000000027836 */ /* 0x000fe20000000000 */
[----:B------:R0:W1:Y:S04]  /*37e0*/  MUFU.RSQ R3, R0 ;  /* 0x0000000000037308 */ /* 0x0000680000001400 */
[----:B------:R-:W-:-:S13]  /*37f0*/  ISETP.GT.U32.AND P0, PT, R2, 0x727fffff, PT ;  /* 0x727fffff0200780c */ /* 0x000fda0003f04070 */
[----:B01----:R-:W-:Y:S05]  /*3800*/  @!P0 BRA `(.L_x_35) ;  /* 0x0000000000108947 */ /* 0x003fea0003800000 */
[----:B------:R-:W-:-:S07]  /*3810*/  MOV R7, 0x3830 ;  /* 0x0000383000077802 */ /* 0x000fce0000000f00 */
[----:B------:R-:W-:Y:S05]  /*3820*/  CALL.REL.NOINC `($__internal_0_$__cuda_sm20_sqrt_rn_f32_slowpath) ;  /* 0x0000000000307944 */ /* 0x000fea0003c00000 */
[----:B------:R-:W-:Y:S01]  /*3830*/  IMAD.MOV.U32 R3, RZ, RZ, R0 ;  /* 0x000000ffff037224 */ /* 0x000fe200078e0000 */
[----:B------:R-:W-:Y:S06]  /*3840*/  BRA `(.L_x_36) ;  /* 0x0000000000107947 */ /* 0x000fec0003800000 */
.L_x_35:
[----:B------:R-:W-:Y:S01]  /*3850*/  FMUL.FTZ R5, R0, R3 ;  /* 0x0000000300057220 */ /* 0x000fe20000410000 */
[----:B------:R-:W-:-:S03]  /*3860*/  FMUL.FTZ R3, R3, 0.5 ;  /* 0x3f00000003037820 */ /* 0x000fc60000410000 */
[----:B------:R-:W-:-:S04]  /*3870*/  FFMA R0, -R5, R5, R0 ;  /* 0x0000000505007223 */ /* 0x000fc80000000100 */
[----:B------:R-:W-:-:S07]  /*3880*/  FFMA R3, R0, R3, R5 ;  /* 0x0000000300037223 */ /* 0x000fce0000000005 */
.L_x_36:
[----:B------:R-:W-:Y:S05]  /*3890*/  BSYNC.RECONVERGENT B0 ;  /* 0x0000000000007941 */ /* 0x000fea0003800200 */
.L_x_34:
[----:B------:R-:W0:Y:S02]  /*38a0*/  LDCU.64 UR4, c[0x0][0x390] ;  /* 0x00007200ff0477ac */ /* 0x000e240008000a00 */
[----:B0-----:R-:W-:-:S04]  /*38b0*/  IADD3 R12, P0, PT, R12, UR4, RZ ;  /* 0x000000040c0c7c10 */ /* 0x001fc8000ff1e0ff */
[----:B------:R-:W-:-:S05]  /*38c0*/  IADD3.X R13, PT, PT, R13, UR5, RZ, P0, !PT ;  /* 0x000000050d0d7c10 */ /* 0x000fca00087fe4ff */
[----:B------:R-:W-:Y:S01]  /*38d0*/  STG.E desc[UR6][R12.64], R3 ;  /* 0x000000030c007986 */ /* 0x000fe2000c101906 */
[----:B------:R-:W-:Y:S05]  /*38e0*/  EXIT ;  /* 0x000000000000794d */ /* 0x000fea0003800000 */
        .weak           $__internal_0_$__cuda_sm20_sqrt_rn_f32_slowpath
        .type           $__internal_0_$__cuda_sm20_sqrt_rn_f32_slowpath,@function
        .size           $__internal_0_$__cuda_sm20_sqrt_rn_f32_slowpath,(.L_x_63 - $__internal_0_$__cuda_sm20_sqrt_rn_f32_slowpath)
$__internal_0_$__cuda_sm20_sqrt_rn_f32_slowpath:
[----:B------:R-:W-:-:S13]  /*38f0*/  LOP3.LUT P0, RZ, R0, 0x7fffffff, RZ, 0xc0, !PT ;  /* 0x7fffffff00ff7812 */ /* 0x000fda000780c0ff */
[----:B------:R-:W-:Y:S01]  /*3900*/  @!P0 IMAD.MOV.U32 R2, RZ, RZ, R0 ;  /* 0x000000ffff028224 */ /* 0x000fe200078e0000 */
[----:B------:R-:W-:Y:S06]  /*3910*/  @!P0 BRA `(.L_x_37) ;  /* 0x0000000000408947 */ /* 0x000fec0003800000 */
[----:B------:R-:W-:-:S13]  /*3920*/  FSETP.GEU.FTZ.AND P0, PT, R0, RZ, PT ;  /* 0x000000ff0000720b */ /* 0x000fda0003f1e000 */
[----:B------:R-:W-:Y:S01]  /*3930*/  @!P0 IMAD.MOV.U32 R2, RZ, RZ, 0x7fffffff ;  /* 0x7fffffffff028424 */ /* 0x000fe200078e00ff */
[----:B------:R-:W-:Y:S06]  /*3940*/  @!P0 BRA `(.L_x_37) ;  /* 0x0000000000348947 */ /* 0x000fec0003800000 */
[----:B------:R-:W-:-:S13]  /*3950*/  FSETP.GTU.FTZ.AND P0, PT, |R0|, +INF , PT ;  /* 0x7f8000000000780b */ /* 0x000fda0003f1c200 */
[----:B------:R-:W-:Y:S01]  /*3960*/  @P0 FADD.FTZ R2, R0, 1 ;  /* 0x3f80000000020421 */ /* 0x000fe20000010000 */
[----:B------:R-:W-:Y:S06]  /*3970*/  @P0 BRA `(.L_x_37) ;  /* 0x0000000000280947 */ /* 0x000fec0003800000 */
[----:B------:R-:W-:-:S13]  /*3980*/  FSETP.NEU.FTZ.AND P0, PT, |R0|, +INF , PT ;  /* 0x7f8000000000780b */ /* 0x000fda0003f1d200 */
[----:B------:R-:W-:-:S04]  /*3990*/  @P0 FFMA R3, R0, 1.84467440737095516160e+19, RZ ;  /* 0x5f80000000030823 */ /* 0x000fc800000000ff */
[----:B------:R-:W0:Y:S02]  /*39a0*/  @P0 MUFU.RSQ R2, R3 ;  /* 0x0000000300020308 */ /* 0x000e240000001400 */
[----:B0-----:R-:W-:Y:S01]  /*39b0*/  @P0 FMUL.FTZ R4, R3, R2 ;  /* 0x0000000203040220 */ /* 0x001fe20000410000 */
[----:B------:R-:W-:Y:S01]  /*39c0*/  @P0 FMUL.FTZ R6, R2, 0.5 ;  /* 0x3f00000002060820 */ /* 0x000fe20000410000 */
[----:B------:R-:W-:Y:S02]  /*39d0*/  @!P0 IMAD.MOV.U32 R2, RZ, RZ, R0 ;  /* 0x000000ffff028224 */ /* 0x000fe400078e0000 */
[----:B------:R-:W-:-:S04]  /*39e0*/  @P0 FADD.FTZ R5, -R4, -RZ ;  /* 0x800000ff04050221 */ /* 0x000fc80000010100 */
[----:B------:R-:W-:-:S04]  /*39f0*/  @P0 FFMA R5, R4, R5, R3 ;  /* 0x0000000504050223 */ /* 0x000fc80000000003 */
[----:B------:R-:W-:-:S04]  /*3a00*/  @P0 FFMA R5, R5, R6, R4 ;  /* 0x0000000605050223 */ /* 0x000fc80000000004 */
[----:B------:R-:W-:-:S07]  /*3a10*/  @P0 FMUL.FTZ R2, R5, 2.3283064365386962891e-10 ;  /* 0x2f80000005020820 */ /* 0x000fce0000410000 */
.L_x_37:
[----:B------:R-:W-:Y:S02]  /*3a20*/  IMAD.MOV.U32 R0, RZ, RZ, R2 ;  /* 0x000000ffff007224 */ /* 0x000fe400078e0002 */
[----:B------:R-:W-:Y:S02]  /*3a30*/  IMAD.MOV.U32 R2, RZ, RZ, R7 ;  /* 0x000000ffff027224 */ /* 0x000fe400078e0007 */
[----:B------:R-:W-:-:S04]  /*3a40*/  IMAD.MOV.U32 R3, RZ, RZ, 0x0 ;  /* 0x00000000ff037424 */ /* 0x000fc800078e00ff */
[----:B------:R-:W-:Y:S05]  /*3a50*/  RET.REL.NODEC R2 `(_Z16randomWalkKernelPfS_S_iii) ;  /* 0xffffffc402687950 */ /* 0x000fea0003c3ffff */
.L_x_38:
[----:B------:R-:W-:-:S00]  /*3a60*/  BRA `(.L_x_38) ;  /* 0xfffffffc00fc7947 */ /* 0x000fc0000383ffff */
[----:B------:R-:W-:-:S00]  /*3a70*/  NOP ;  /* 0x0000000000007918 */ /* 0x000fc00000000000 */
        /* <DEDUP_REMOVED lines=8> */
.L_x_63:


//--------------------- .nv.global.init           --------------------------
	.section	.nv.global.init,"aw",@progbits
	.align	4
.nv.global.init:
	.type		mrg32k3aM1SubSeq,@object
	.size		mrg32k3aM1SubSeq,(mrg32k3aM2SubSeq - mrg32k3aM1SubSeq)
mrg32k3aM1SubSeq:
        /*0000*/ 	.byte	0x0b, 0xcc, 0xee, 0x04, 0x73, 0x29, 0x8b, 0x6f, 0xf6, 0x53, 0x03, 0xf6, 0x23, 0xf6, 0xea, 0xda
        /* <DEDUP_REMOVED lines=125> */
	.type		mrg32k3aM2SubSeq,@object
	.size		mrg32k3aM2SubSeq,(mrg32k3aM1 - mrg32k3aM2SubSeq)
mrg32k3aM2SubSeq:
        /* <DEDUP_REMOVED lines=126> */
	.type		mrg32k3aM1,@object
	.size		mrg32k3aM1,(mrg32k3aM1Seq - mrg32k3aM1)
mrg32k3aM1:
        /* <DEDUP_REMOVED lines=144> */
	.type		mrg32k3aM1Seq,@object
	.size		mrg32k3aM1Seq,(mrg32k3aM2 - mrg32k3aM1Seq)
mrg32k3aM1Seq:
        /* <DEDUP_REMOVED lines=144> */
	.type		mrg32k3aM2,@object
	.size		mrg32k3aM2,(mrg32k3aM2Seq - mrg32k3aM2)
mrg32k3aM2:
        /* <DEDUP_REMOVED lines=144> */
	.type		mrg32k3aM2Seq,@object
	.size		mrg32k3aM2Seq,(precalc_xorwow_matrix - mrg32k3aM2Seq)
mrg32k3aM2Seq:
        /* <DEDUP_REMOVED lines=144> */
	.type		precalc_xorwow_matrix,@object
	.size		precalc_xorwow_matrix,(precalc_xorwow_offset_matrix - precalc_xorwow_matrix)
precalc_xorwow_matrix:
        /* <DEDUP_REMOVED lines=6400> */
	.type		precalc_xorwow_offset_matrix,@object
	.size		precalc_xorwow_offset_matrix,(.L_1 - precalc_xorwow_offset_matrix)
precalc_xorwow_offset_matrix:
        /* <DEDUP_REMOVED lines=6400> */
.L_1:


//--------------------- .nv.shared.reserved.0     --------------------------
	.section	.nv.shared.reserved.0,"aw",@nobits
	.weak		__nv_reservedSMEM_offset_0_alias
	.size		__nv_reservedSMEM_offset_0_alias, 0, 64
	.other		__nv_reservedSMEM_offset_0_alias,@"STO_CUDA_RESERVED_SHARED STV_DEFAULT"
__nv_reservedSMEM_offset_0_alias:
	.zero		0
	.zero		64


//--------------------- .nv.constant0._Z16randomWalkKernelPfS_S_iii --------------------------
	.section	.nv.constant0._Z16randomWalkKernelPfS_S_iii,"a",@progbits
	.sectionflags	@""
	.align	4
.nv.constant0._Z16randomWalkKernelPfS_S_iii:
	.zero		932


//--------------------- SYMBOLS --------------------------

	.type		.nv.reservedSmem.offset0,@object
	.size		.nv.reservedSmem.offset0,0x4
